	.target	sm_90a

	.elftype	@"ET_EXEC"


//--------------------- .note.nv.tkinfo           --------------------------
	.section	.note.nv.tkinfo,"",@"SHT_NOTE"
	.sectionflags	@"SHF_NOTE_NV_TKINFO"
	.tkinfo
        /*0018*/ 	.word	0x00000002
        /*0030*/ 	.string	""
        /*0030*/ 	.string	"ptxas"
        /*0030*/ 	.string	"Cuda compilation tools, release 13.0, V13.0.88"
        /*0030*/ 	.string	"Build cuda_13.0.r13.0/compiler.36424714_0"
        /*0030*/ 	.string	"-arch sm_90a -m 64 "



//--------------------- .note.nv.cuinfo           --------------------------
	.section	.note.nv.cuinfo,"",@"SHT_NOTE"
	.sectionflags	@"SHF_NOTE_NV_CUINFO"
        /*0018*/ 	.short	0x0002
        /*001a*/ 	.short	0x005a
        /*001c*/ 	.short	0x0082
	.zero		2


//--------------------- .nv.info                  --------------------------
	.section	.nv.info,"",@"SHT_CUDA_INFO"
	.align	4


	//----- nvinfo : EIATTR_REGCOUNT
	.align		4
        /*0000*/ 	.byte	0x04, 0x2f
        /*0002*/ 	.short	(.L_12 - .L_11)
	.align		4
.L_11:
        /*0004*/ 	.word	index@(_ZN7cutlass13device_kernelINS_4gemm6kernel13GemmUniversalIN4cute5tupleIJiiiiEEENS1_10collective13CollectiveMmaINS1_37MainloopSm90TmaGmmaWarpSpecializedFP8ILi5ENS5_IJNS4_1CILi1EEESB_SB_EEENS1_35KernelTmaWarpSpecializedCooperativeEEENS5_IJNSA_ILi256EEENSA_ILi64EEENSA_ILi128EEEEEENS_12float_e5m2_tENS5_IJlSB_lEEESJ_SK_NS4_8TiledMMAINS4_8MMA_AtomIJNS4_4SM904GMMA30MMA_64x64x32_F32E5M2E5M2_SS_TNILNSO_7ScaleInE1ELSQ_1EEEEEENS4_6LayoutINS5_IJNSA_ILi2EEESB_SB_EEENS5_IJSB_NSA_ILi0EEESW_EEEEENS5_IJNS4_10UnderscoreESZ_SZ_EEEEENS4_13SM90_TMA_LOADENS4_14ComposedLayoutINS4_7SwizzleILi3ELi4ELi3EEENS4_18smem_ptr_flag_bitsILi8EEENST_INS5_IJNSA_ILi8EEESH_EEENS5_IJSH_SB_EEEEEEEvNS4_8identityES12_S1C_vS1D_EENS_8epilogue10collective6detail29Sm90TmaWarpSpecializedAdapterINS1G_15DefaultEpilogueISJ_SK_SK_NS1F_6thread17LinearCombinationISJ_Li1EffLNS1K_9ScaleType4KindE0ELNS_15FloatRoundStyleE2ESJ_EENS1_15EpilogueDefaultEEEEEvvEEEEvNT_6ParamsE)
        /*0008*/ 	.word	0x000000a8


	//----- nvinfo : EIATTR_FRAME_SIZE
	.align		4
.L_12:
        /*000c*/ 	.byte	0x04, 0x11
        /*000e*/ 	.short	(.L_14 - .L_13)
	.align		4
.L_13:
        /*0010*/ 	.word	index@(_ZN7cutlass13device_kernelINS_4gemm6kernel13GemmUniversalIN4cute5tupleIJiiiiEEENS1_10collective13CollectiveMmaINS1_37MainloopSm90TmaGmmaWarpSpecializedFP8ILi5ENS5_IJNS4_1CILi1EEESB_SB_EEENS1_35KernelTmaWarpSpecializedCooperativeEEENS5_IJNSA_ILi256EEENSA_ILi64EEENSA_ILi128EEEEEENS_12float_e5m2_tENS5_IJlSB_lEEESJ_SK_NS4_8TiledMMAINS4_8MMA_AtomIJNS4_4SM904GMMA30MMA_64x64x32_F32E5M2E5M2_SS_TNILNSO_7ScaleInE1ELSQ_1EEEEEENS4_6LayoutINS5_IJNSA_ILi2EEESB_SB_EEENS5_IJSB_NSA_ILi0EEESW_EEEEENS5_IJNS4_10UnderscoreESZ_SZ_EEEEENS4_13SM90_TMA_LOADENS4_14ComposedLayoutINS4_7SwizzleILi3ELi4ELi3EEENS4_18smem_ptr_flag_bitsILi8EEENST_INS5_IJNSA_ILi8EEESH_EEENS5_IJSH_SB_EEEEEEEvNS4_8identityES12_S1C_vS1D_EENS_8epilogue10collective6detail29Sm90TmaWarpSpecializedAdapterINS1G_15DefaultEpilogueISJ_SK_SK_NS1F_6thread17LinearCombinationISJ_Li1EffLNS1K_9ScaleType4KindE0ELNS_15FloatRoundStyleE2ESJ_EENS1_15EpilogueDefaultEEEEEvvEEEEvNT_6ParamsE)
        /*0014*/ 	.word	0x00000000


	//----- nvinfo : EIATTR_MIN_STACK_SIZE
	.align		4
.L_14:
        /*0018*/ 	.byte	0x04, 0x12
        /*001a*/ 	.short	(.L_16 - .L_15)
	.align		4
.L_15:
        /*001c*/ 	.word	index@(_ZN7cutlass13device_kernelINS_4gemm6kernel13GemmUniversalIN4cute5tupleIJiiiiEEENS1_10collective13CollectiveMmaINS1_37MainloopSm90TmaGmmaWarpSpecializedFP8ILi5ENS5_IJNS4_1CILi1EEESB_SB_EEENS1_35KernelTmaWarpSpecializedCooperativeEEENS5_IJNSA_ILi256EEENSA_ILi64EEENSA_ILi128EEEEEENS_12float_e5m2_tENS5_IJlSB_lEEESJ_SK_NS4_8TiledMMAINS4_8MMA_AtomIJNS4_4SM904GMMA30MMA_64x64x32_F32E5M2E5M2_SS_TNILNSO_7ScaleInE1ELSQ_1EEEEEENS4_6LayoutINS5_IJNSA_ILi2EEESB_SB_EEENS5_IJSB_NSA_ILi0EEESW_EEEEENS5_IJNS4_10UnderscoreESZ_SZ_EEEEENS4_13SM90_TMA_LOADENS4_14ComposedLayoutINS4_7SwizzleILi3ELi4ELi3EEENS4_18smem_ptr_flag_bitsILi8EEENST_INS5_IJNSA_ILi8EEESH_EEENS5_IJSH_SB_EEEEEEEvNS4_8identityES12_S1C_vS1D_EENS_8epilogue10collective6detail29Sm90TmaWarpSpecializedAdapterINS1G_15DefaultEpilogueISJ_SK_SK_NS1F_6thread17LinearCombinationISJ_Li1EffLNS1K_9ScaleType4KindE0ELNS_15FloatRoundStyleE2ESJ_EENS1_15EpilogueDefaultEEEEEvvEEEEvNT_6ParamsE)
        /*0020*/ 	.word	0x00000000
.L_16:


//--------------------- .nv.compat                --------------------------
	.section	.nv.compat,"",@"SHT_CUDA_COMPAT_INFO"
	.align	4
        /*0000*/ 	.byte	0x02, 0x09, 0x01, 0x00, 0x02, 0x02, 0x04, 0x00, 0x02, 0x05, 0x05, 0x00, 0x03, 0x07, 0x01, 0x01
        /*0010*/ 	.byte	0x02, 0x03, 0x01, 0x00, 0x02, 0x06, 0x01, 0x00, 0x04, 0x0b, 0x08, 0x00, 0x00, 0x00, 0x00, 0x00
        /*0020*/ 	.byte	0x00, 0x00, 0x00, 0x00


//--------------------- .nv.info._ZN7cutlass13device_kernelINS_4gemm6kernel13GemmUniversalIN4cute5tupleIJiiiiEEENS1_10collective13CollectiveMmaINS1_37MainloopSm90TmaGmmaWarpSpecializedFP8ILi5ENS5_IJNS4_1CILi1EEESB_SB_EEENS1_35KernelTmaWarpSpecializedCooperativeEEENS5_IJNSA_ILi256EEENSA_ILi64EEENSA_ILi128EEEEEENS_12float_e5m2_tENS5_IJlSB_lEEESJ_SK_NS4_8TiledMMAINS4_8MMA_AtomIJNS4_4SM904GMMA30MMA_64x64x32_F32E5M2E5M2_SS_TNILNSO_7ScaleInE1ELSQ_1EEEEEENS4_6LayoutINS5_IJNSA_ILi2EEESB_SB_EEENS5_IJSB_NSA_ILi0EEESW_EEEEENS5_IJNS4_10UnderscoreESZ_SZ_EEEEENS4_13SM90_TMA_LOADENS4_14ComposedLayoutINS4_7SwizzleILi3ELi4ELi3EEENS4_18smem_ptr_flag_bitsILi8EEENST_INS5_IJNSA_ILi8EEESH_EEENS5_IJSH_SB_EEEEEEEvNS4_8identityES12_S1C_vS1D_EENS_8epilogue10collective6detail29Sm90TmaWarpSpecializedAdapterINS1G_15DefaultEpilogueISJ_SK_SK_NS1F_6thread17LinearCombinationISJ_Li1EffLNS1K_9ScaleType4KindE0ELNS_15FloatRoundStyleE2ESJ_EENS1_15EpilogueDefaultEEEEEvvEEEEvNT_6ParamsE --------------------------
	.section	.nv.info._ZN7cutlass13device_kernelINS_4gemm6kernel13GemmUniversalIN4cute5tupleIJiiiiEEENS1_10collective13CollectiveMmaINS1_37MainloopSm90TmaGmmaWarpSpecializedFP8ILi5ENS5_IJNS4_1CILi1EEESB_SB_EEENS1_35KernelTmaWarpSpecializedCooperativeEEENS5_IJNSA_ILi256EEENSA_ILi64EEENSA_ILi128EEEEEENS_12float_e5m2_tENS5_IJlSB_lEEESJ_SK_NS4_8TiledMMAINS4_8MMA_AtomIJNS4_4SM904GMMA30MMA_64x64x32_F32E5M2E5M2_SS_TNILNSO_7ScaleInE1ELSQ_1EEEEEENS4_6LayoutINS5_IJNSA_ILi2EEESB_SB_EEENS5_IJSB_NSA_ILi0EEESW_EEEEENS5_IJNS4_10UnderscoreESZ_SZ_EEEEENS4_13SM90_TMA_LOADENS4_14ComposedLayoutINS4_7SwizzleILi3ELi4ELi3EEENS4_18smem_ptr_flag_bitsILi8EEENST_INS5_IJNSA_ILi8EEESH_EEENS5_IJSH_SB_EEEEEEEvNS4_8identityES12_S1C_vS1D_EENS_8epilogue10collective6detail29Sm90TmaWarpSpecializedAdapterINS1G_15DefaultEpilogueISJ_SK_SK_NS1F_6thread17LinearCombinationISJ_Li1EffLNS1K_9ScaleType4KindE0ELNS_15FloatRoundStyleE2ESJ_EENS1_15EpilogueDefaultEEEEEvvEEEEvNT_6ParamsE,"",@"SHT_CUDA_INFO"
	.sectionflags	@""
	.align	4


	//----- nvinfo : EIATTR_CUDA_API_VERSION
	.align		4
        /*0000*/ 	.byte	0x04, 0x37
        /*0002*/ 	.short	(.L_18 - .L_17)
.L_17:
        /*0004*/ 	.word	0x00000082


	//----- nvinfo : EIATTR_KPARAM_INFO
	.align		4
.L_18:
        /*0008*/ 	.byte	0x04, 0x17
        /*000a*/ 	.short	(.L_20 - .L_19)
.L_19:
        /*000c*/ 	.word	0x00000000
        /*0010*/ 	.short	0x0000
        /*0012*/ 	.short	0x0070
        /*0014*/ 	.byte	0x00, 0xf0, 0x01, 0x10


	//----- nvinfo : EIATTR_SPARSE_MMA_MASK
	.align		4
.L_20:
        /*0018*/ 	.byte	0x03, 0x50
        /*001a*/ 	.short	0x0000


	//----- nvinfo : EIATTR_MAXREG_COUNT
	.align		4
        /*001c*/ 	.byte	0x03, 0x1b
        /*001e*/ 	.short	0x00a8


	//----- nvinfo : EIATTR_NUM_BARRIERS
	.align		4
        /*0020*/ 	.byte	0x02, 0x4c
        /*0022*/ 	.byte	0x01
	.zero		1


	//----- nvinfo : EIATTR_MERCURY_ISA_VERSION
	.align		4
        /*0024*/ 	.byte	0x03, 0x5f
        /*0026*/ 	.short	0x0101


	//----- nvinfo : EIATTR_INT_WARP_WIDE_INSTR_OFFSETS
	.align		4
        /*0028*/ 	.byte	0x04, 0x31
        /*002a*/ 	.short	(.L_22 - .L_21)


	//   ....[0]....
.L_21:
        /*002c*/ 	.word	0x000003f0


	//   ....[1]....
        /*0030*/ 	.word	0x00000400


	//   ....[2]....
        /*0034*/ 	.word	0x000004f0


	//----- nvinfo : EIATTR_COOP_GROUP_MASK_REGIDS
	.align		4
.L_22:
        /*0038*/ 	.byte	0x04, 0x29
        /*003a*/ 	.short	(.L_24 - .L_23)


	//   ....[0]....
.L_23:
        /*003c*/ 	.word	0xffffffff


	//   ....[1]....
        /*0040*/ 	.word	0xffffffff


	//   ....[2]....
        /*0044*/ 	.word	0xffffffff


	//   ....[3]....
        /*0048*/ 	.word	0xffffffff


	//   ....[4]....
        /*004c*/ 	.word	0xffffffff


	//----- nvinfo : EIATTR_COOP_GROUP_INSTR_OFFSETS
	.align		4
.L_24:
        /*0050*/ 	.byte	0x04, 0x28
        /*0052*/ 	.short	(.L_26 - .L_25)


	//   ....[0]....
.L_25:
        /*0054*/ 	.word	0x00000060


	//   ....[1]....
        /*0058*/ 	.word	0x00000070


	//   ....[2]....
        /*005c*/ 	.word	0x00000130


	//   ....[3]....
        /*0060*/ 	.word	0x000002e0


	//   ....[4]....
        /*0064*/ 	.word	0x00000fe0


	//----- nvinfo : EIATTR_REG_RECONFIG
	.align		4
.L_26:
        /*0068*/ 	.byte	0x01, 0x54
	.zero		2


	//----- nvinfo : EIATTR_MBARRIER_INSTR_OFFSETS
	.align		4
        /*006c*/ 	.byte	0x04, 0x39
        /*006e*/ 	.short	(.L_28 - .L_27)


	//   ....[0]....
.L_27:
        /*0070*/ 	.word	0x00000230
        /*0074*/ 	.word	0x000000ff
        /*0078*/ 	.word	0x00000000
        /*007c*/ 	.short	0x0100
        /*007e*/ 	.byte	0x08
	.zero		1


	//   ....[1]....
        /*0080*/ 	.word	0x00000240
        /*0084*/ 	.word	0x000000ff
        /*0088*/ 	.word	0x00000028
        /*008c*/ 	.short	0x0100
        /*008e*/ 	.byte	0x08
	.zero		1


	//   ....[2]....
        /*0090*/ 	.word	0x00000250
        /*0094*/ 	.word	0x000000ff
        /*0098*/ 	.word	0x00000008
        /*009c*/ 	.short	0x0100
        /*009e*/ 	.byte	0x08
	.zero		1


	//   ....[3]....
        /*00a0*/ 	.word	0x00000260
        /*00a4*/ 	.word	0x000000ff
        /*00a8*/ 	.word	0x00000030
        /*00ac*/ 	.short	0x0100
        /*00ae*/ 	.byte	0x08
	.zero		1


	//   ....[4]....
        /*00b0*/ 	.word	0x00000270
        /*00b4*/ 	.word	0x000000ff
        /*00b8*/ 	.word	0x00000010
        /*00bc*/ 	.short	0x0100
        /*00be*/ 	.byte	0x08
	.zero		1


	//   ....[5]....
        /*00c0*/ 	.word	0x00000280
        /*00c4*/ 	.word	0x000000ff
        /*00c8*/ 	.word	0x00000038
        /*00cc*/ 	.short	0x0100
        /*00ce*/ 	.byte	0x08
	.zero		1


	//   ....[6]....
        /*00d0*/ 	.word	0x00000290
        /*00d4*/ 	.word	0x000000ff
        /*00d8*/ 	.word	0x00000018
        /*00dc*/ 	.short	0x0100
        /*00de*/ 	.byte	0x08
	.zero		1


	//   ....[7]....
        /*00e0*/ 	.word	0x000002a0
        /*00e4*/ 	.word	0x000000ff
        /*00e8*/ 	.word	0x00000040
        /*00ec*/ 	.short	0x0100
        /*00ee*/ 	.byte	0x08
	.zero		1


	//   ....[8]....
        /*00f0*/ 	.word	0x000002b0
        /*00f4*/ 	.word	0x000000ff
        /*00f8*/ 	.word	0x00000020
        /*00fc*/ 	.short	0x0100
        /*00fe*/ 	.byte	0x08
	.zero		1


	//   ....[9]....
        /*0100*/ 	.word	0x000002c0
        /*0104*/ 	.word	0x000000ff
        /*0108*/ 	.word	0x00000048
        /*010c*/ 	.short	0x0100
        /*010e*/ 	.byte	0x08
	.zero		1


	//   ....[10]....
        /*0110*/ 	.word	0x00000540
        /*0114*/ 	.word	0x000000ff
        /*0118*/ 	.word	0x00000060
        /*011c*/ 	.short	0x0100
        /*011e*/ 	.byte	0x06
	.zero		1


	//   ....[11]....
        /*0120*/ 	.word	0x000005a0
        /*0124*/ 	.word	0x000000ff
        /*0128*/ 	.word	0x00000068
        /*012c*/ 	.short	0x0100
        /*012e*/ 	.byte	0x06
	.zero		1


	//   ....[12]....
        /*0130*/ 	.word	0x00001510
        /*0134*/ 	.word	0x000000ff
        /*0138*/ 	.word	0x00000000
        /*013c*/ 	.short	0x010a
        /*013e*/ 	.byte	0x06
	.zero		1


	//   ....[13]....
        /*0140*/ 	.word	0x00001550
        /*0144*/ 	.word	0x000000ff
        /*0148*/ 	.word	0x00000000
        /*014c*/ 	.short	0x010a
        /*014e*/ 	.byte	0x06
	.zero		1


	//   ....[14]....
        /*0150*/ 	.word	0x00002040
        /*0154*/ 	.word	0x000000ff
        /*0158*/ 	.word	0x00000000
        /*015c*/ 	.short	0x010a
        /*015e*/ 	.byte	0x0e
	.zero		1


	//   ....[15]....
        /*0160*/ 	.word	0x00002080
        /*0164*/ 	.word	0x000000ff
        /*0168*/ 	.word	0x00000000
        /*016c*/ 	.short	0x010a
        /*016e*/ 	.byte	0x0e
	.zero		1


	//   ....[16]....
        /*0170*/ 	.word	0x00002870
        /*0174*/ 	.word	0x000000ff
        /*0178*/ 	.word	0x00000000
        /*017c*/ 	.short	0x0101
        /*017e*/ 	.byte	0x08
	.zero		1


	//   ....[17]....
        /*0180*/ 	.word	0x00002ec0
        /*0184*/ 	.word	0x000000ff
        /*0188*/ 	.word	0x00000000
        /*018c*/ 	.short	0x0101
        /*018e*/ 	.byte	0x08
	.zero		1


	//   ....[18]....
        /*0190*/ 	.word	0x000089d0
        /*0194*/ 	.word	0x00000013
        /*0198*/ 	.word	0x00000028
        /*019c*/ 	.short	0x010a
        /*019e*/ 	.byte	0x3f
	.zero		1


	//   ....[19]....
        /*01a0*/ 	.word	0x00008d70
        /*01a4*/ 	.word	0x00000008
        /*01a8*/ 	.word	0x00000068
        /*01ac*/ 	.short	0x0101
        /*01ae*/ 	.byte	0x3f
	.zero		1


	//   ....[20]....
        /*01b0*/ 	.word	0x00009480
        /*01b4*/ 	.word	0x00000006
        /*01b8*/ 	.word	0x00000000
        /*01bc*/ 	.short	0x010a
        /*01be*/ 	.byte	0x3f
	.zero		1


	//   ....[21]....
        /*01c0*/ 	.word	0x00009500
        /*01c4*/ 	.word	0x00000007
        /*01c8*/ 	.word	0x00000000
        /*01cc*/ 	.short	0x010a
        /*01ce*/ 	.byte	0x3f
	.zero		1


	//   ....[22]....
        /*01d0*/ 	.word	0x00009590
        /*01d4*/ 	.word	0x0000000a
        /*01d8*/ 	.word	0x00000000
        /*01dc*/ 	.short	0x010a
        /*01de*/ 	.byte	0x3f
	.zero		1


	//   ....[23]....
        /*01e0*/ 	.word	0x00009620
        /*01e4*/ 	.word	0x0000000b
        /*01e8*/ 	.word	0x00000000
        /*01ec*/ 	.short	0x010a
        /*01ee*/ 	.byte	0x3f
	.zero		1


	//   ....[24]....
        /*01f0*/ 	.word	0x000096b0
        /*01f4*/ 	.word	0x00000003
        /*01f8*/ 	.word	0x00000000
        /*01fc*/ 	.short	0x010a
        /*01fe*/ 	.byte	0x3f
	.zero		1


	//   ....[25]....
        /*0200*/ 	.word	0x00009720
        /*0204*/ 	.word	0x0000000b
        /*0208*/ 	.word	0x00000000
        /*020c*/ 	.short	0x010a
        /*020e*/ 	.byte	0x3f
	.zero		1


	//   ....[26]....
        /*0210*/ 	.word	0x00009780
        /*0214*/ 	.word	0x0000000c
        /*0218*/ 	.word	0x00000000
        /*021c*/ 	.short	0x010a
        /*021e*/ 	.byte	0x3f
	.zero		1


	//   ....[27]....
        /*0220*/ 	.word	0x00009850
        /*0224*/ 	.word	0x00000013
        /*0228*/ 	.word	0x00000028
        /*022c*/ 	.short	0x010a
        /*022e*/ 	.byte	0x3f
	.zero		1


	//   ....[28]....
        /*0230*/ 	.word	0x00009930
        /*0234*/ 	.word	0x00000006
        /*0238*/ 	.word	0x00000000
        /*023c*/ 	.short	0x010a
        /*023e*/ 	.byte	0x3f
	.zero		1


	//   ....[29]....
        /*0240*/ 	.word	0x00009980
        /*0244*/ 	.word	0x00000007
        /*0248*/ 	.word	0x00000000
        /*024c*/ 	.short	0x010a
        /*024e*/ 	.byte	0x3f
	.zero		1


	//   ....[30]....
        /*0250*/ 	.word	0x000099d0
        /*0254*/ 	.word	0x0000000a
        /*0258*/ 	.word	0x00000000
        /*025c*/ 	.short	0x010a
        /*025e*/ 	.byte	0x3f
	.zero		1


	//   ....[31]....
        /*0260*/ 	.word	0x00009a20
        /*0264*/ 	.word	0x0000000b
        /*0268*/ 	.word	0x00000000
        /*026c*/ 	.short	0x010a
        /*026e*/ 	.byte	0x3f
	.zero		1


	//----- nvinfo : EIATTR_NUM_MBARRIERS
	.align		4
.L_28:
        /*0270*/ 	.byte	0x03, 0x38
        /*0272*/ 	.short	0x000c


	//----- nvinfo : EIATTR_EXIT_INSTR_OFFSETS
	.align		4
        /*0274*/ 	.byte	0x04, 0x1c
        /*0276*/ 	.short	(.L_30 - .L_29)


	//   ....[0]....
.L_29:
        /*0278*/ 	.word	0x000005f0


	//   ....[1]....
        /*027c*/ 	.word	0x00000eb0


	//   ....[2]....
        /*0280*/ 	.word	0x00008040


	//   ....[3]....
        /*0284*/ 	.word	0x00008670


	//   ....[4]....
        /*0288*/ 	.word	0x00009700


	//----- nvinfo : EIATTR_MAX_THREADS
	.align		4
.L_30:
        /*028c*/ 	.byte	0x04, 0x05
        /*028e*/ 	.short	(.L_32 - .L_31)
.L_31:
        /*0290*/ 	.word	0x00000180
        /*0294*/ 	.word	0x00000001
        /*0298*/ 	.word	0x00000001


	//----- nvinfo : EIATTR_CRS_STACK_SIZE
	.align		4
.L_32:
        /*029c*/ 	.byte	0x04, 0x1e
        /*029e*/ 	.short	(.L_34 - .L_33)
.L_33:
        /*02a0*/ 	.word	0x00000000


	//----- nvinfo : EIATTR_CBANK_PARAM_SIZE
	.align		4
.L_34:
        /*02a4*/ 	.byte	0x03, 0x19
        /*02a6*/ 	.short	0x0470


	//----- nvinfo : EIATTR_PARAM_CBANK
	.align		4
        /*02a8*/ 	.byte	0x04, 0x0a
        /*02aa*/ 	.short	(.L_36 - .L_35)
	.align		4
.L_35:
        /*02ac*/ 	.word	index@(.nv.constant0._ZN7cutlass13device_kernelINS_4gemm6kernel13GemmUniversalIN4cute5tupleIJiiiiEEENS1_10collective13CollectiveMmaINS1_37MainloopSm90TmaGmmaWarpSpecializedFP8ILi5ENS5_IJNS4_1CILi1EEESB_SB_EEENS1_35KernelTmaWarpSpecializedCooperativeEEENS5_IJNSA_ILi256EEENSA_ILi64EEENSA_ILi128EEEEEENS_12float_e5m2_tENS5_IJlSB_lEEESJ_SK_NS4_8TiledMMAINS4_8MMA_AtomIJNS4_4SM904GMMA30MMA_64x64x32_F32E5M2E5M2_SS_TNILNSO_7ScaleInE1ELSQ_1EEEEEENS4_6LayoutINS5_IJNSA_ILi2EEESB_SB_EEENS5_IJSB_NSA_ILi0EEESW_EEEEENS5_IJNS4_10UnderscoreESZ_SZ_EEEEENS4_13SM90_TMA_LOADENS4_14ComposedLayoutINS4_7SwizzleILi3ELi4ELi3EEENS4_18smem_ptr_flag_bitsILi8EEENST_INS5_IJNSA_ILi8EEESH_EEENS5_IJSH_SB_EEEEEEEvNS4_8identityES12_S1C_vS1D_EENS_8epilogue10collective6detail29Sm90TmaWarpSpecializedAdapterINS1G_15DefaultEpilogueISJ_SK_SK_NS1F_6thread17LinearCombinationISJ_Li1EffLNS1K_9ScaleType4KindE0ELNS_15FloatRoundStyleE2ESJ_EENS1_15EpilogueDefaultEEEEEvvEEEEvNT_6ParamsE)
        /*02b0*/ 	.short	0x0210
        /*02b2*/ 	.short	0x0470


	//----- nvinfo : EIATTR_SW_WAR
	.align		4
.L_36:
        /*02b4*/ 	.byte	0x04, 0x36
        /*02b6*/ 	.short	(.L_38 - .L_37)
.L_37:
        /*02b8*/ 	.word	0x00000008
.L_38:


//--------------------- .nv.callgraph             --------------------------
	.section	.nv.callgraph,"",@"SHT_CUDA_CALLGRAPH"
	.align	4
	.sectionentsize	8
	.align		4
        /*0000*/ 	.word	0x00000000
	.align		4
        /*0004*/ 	.word	0xffffffff
	.align		4
        /*0008*/ 	.word	0x00000000
	.align		4
        /*000c*/ 	.word	0xfffffffe
	.align		4
        /*0010*/ 	.word	0x00000000
	.align		4
        /*0014*/ 	.word	0xfffffffd
	.align		4
        /*0018*/ 	.word	0x00000000
	.align		4
        /*001c*/ 	.word	0xfffffffc


//--------------------- .nv.constant4             --------------------------
	.section	.nv.constant4,"a",@progbits
	.align	8
	.align		8
.nv.constant4:
        /*0000*/ 	.dword	_ZN40_INTERNAL_c57c19a3_4_k_cu_d6905665_229094cuda3std3__45__cpo5beginE
	.align		8
        /*0008*/ 	.dword	_ZN40_INTERNAL_c57c19a3_4_k_cu_d6905665_229094cuda3std3__45__cpo3endE
	.align		8
        /*0010*/ 	.dword	_ZN40_INTERNAL_c57c19a3_4_k_cu_d6905665_229094cuda3std3__45__cpo6cbeginE
	.align		8
        /*0018*/ 	.dword	_ZN40_INTERNAL_c57c19a3_4_k_cu_d6905665_229094cuda3std3__45__cpo4cendE
	.align		8
        /*0020*/ 	.dword	_ZN40_INTERNAL_c57c19a3_4_k_cu_d6905665_229094cuda3std3__442_GLOBAL__N__c57c19a3_4_k_cu_d6905665_229096ignoreE
	.align		8
        /*0028*/ 	.dword	_ZN40_INTERNAL_c57c19a3_4_k_cu_d6905665_229094cuda3std3__419piecewise_constructE
	.align		8
        /*0030*/ 	.dword	_ZN40_INTERNAL_c57c19a3_4_k_cu_d6905665_229094cuda3std3__48in_placeE
	.align		8
        /*0038*/ 	.dword	_ZN40_INTERNAL_c57c19a3_4_k_cu_d6905665_229094cuda3std6ranges3__45__cpo4swapE
	.align		8
        /*0040*/ 	.dword	_ZN40_INTERNAL_c57c19a3_4_k_cu_d6905665_229094cuda3std6ranges3__45__cpo9iter_moveE
	.align		8
        /*0048*/ 	.dword	_ZN40_INTERNAL_c57c19a3_4_k_cu_d6905665_229094cute7productE
	.align		8
        /*0050*/ 	.dword	_ZN40_INTERNAL_c57c19a3_4_k_cu_d6905665_229094cute1_E


//--------------------- .text._ZN7cutlass13device_kernelINS_4gemm6kernel13GemmUniversalIN4cute5tupleIJiiiiEEENS1_10collective13CollectiveMmaINS1_37MainloopSm90TmaGmmaWarpSpecializedFP8ILi5ENS5_IJNS4_1CILi1EEESB_SB_EEENS1_35KernelTmaWarpSpecializedCooperativeEEENS5_IJNSA_ILi256EEENSA_ILi64EEENSA_ILi128EEEEEENS_12float_e5m2_tENS5_IJlSB_lEEESJ_SK_NS4_8TiledMMAINS4_8MMA_AtomIJNS4_4SM904GMMA30MMA_64x64x32_F32E5M2E5M2_SS_TNILNSO_7ScaleInE1ELSQ_1EEEEEENS4_6LayoutINS5_IJNSA_ILi2EEESB_SB_EEENS5_IJSB_NSA_ILi0EEESW_EEEEENS5_IJNS4_10UnderscoreESZ_SZ_EEEEENS4_13SM90_TMA_LOADENS4_14ComposedLayoutINS4_7SwizzleILi3ELi4ELi3EEENS4_18smem_ptr_flag_bitsILi8EEENST_INS5_IJNSA_ILi8EEESH_EEENS5_IJSH_SB_EEEEEEEvNS4_8identityES12_S1C_vS1D_EENS_8epilogue10collective6detail29Sm90TmaWarpSpecializedAdapterINS1G_15DefaultEpilogueISJ_SK_SK_NS1F_6thread17LinearCombinationISJ_Li1EffLNS1K_9ScaleType4KindE0ELNS_15FloatRoundStyleE2ESJ_EENS1_15EpilogueDefaultEEEEEvvEEEEvNT_6ParamsE --------------------------
	.section	.text._ZN7cutlass13device_kernelINS_4gemm6kernel13GemmUniversalIN4cute5tupleIJiiiiEEENS1_10collective13CollectiveMmaINS1_37MainloopSm90TmaGmmaWarpSpecializedFP8ILi5ENS5_IJNS4_1CILi1EEESB_SB_EEENS1_35KernelTmaWarpSpecializedCooperativeEEENS5_IJNSA_ILi256EEENSA_ILi64EEENSA_ILi128EEEEEENS_12float_e5m2_tENS5_IJlSB_lEEESJ_SK_NS4_8TiledMMAINS4_8MMA_AtomIJNS4_4SM904GMMA30MMA_64x64x32_F32E5M2E5M2_SS_TNILNSO_7ScaleInE1ELSQ_1EEEEEENS4_6LayoutINS5_IJNSA_ILi2EEESB_SB_EEENS5_IJSB_NSA_ILi0EEESW_EEEEENS5_IJNS4_10UnderscoreESZ_SZ_EEEEENS4_13SM90_TMA_LOADENS4_14ComposedLayoutINS4_7SwizzleILi3ELi4ELi3EEENS4_18smem_ptr_flag_bitsILi8EEENST_INS5_IJNSA_ILi8EEESH_EEENS5_IJSH_SB_EEEEEEEvNS4_8identityES12_S1C_vS1D_EENS_8epilogue10collective6detail29Sm90TmaWarpSpecializedAdapterINS1G_15DefaultEpilogueISJ_SK_SK_NS1F_6thread17LinearCombinationISJ_Li1EffLNS1K_9ScaleType4KindE0ELNS_15FloatRoundStyleE2ESJ_EENS1_15EpilogueDefaultEEEEEvvEEEEvNT_6ParamsE,"ax",@progbits
	.align	128
.text._ZN7cutlass13device_kernelINS_4gemm6kernel13GemmUniversalIN4cute5tupleIJiiiiEEENS1_10collective13CollectiveMmaINS1_37MainloopSm90TmaGmmaWarpSpecializedFP8ILi5ENS5_IJNS4_1CILi1EEESB_SB_EEENS1_35KernelTmaWarpSpecializedCooperativeEEENS5_IJNSA_ILi256EEENSA_ILi64EEENSA_ILi128EEEEEENS_12float_e5m2_tENS5_IJlSB_lEEESJ_SK_NS4_8TiledMMAINS4_8MMA_AtomIJNS4_4SM904GMMA30MMA_64x64x32_F32E5M2E5M2_SS_TNILNSO_7ScaleInE1ELSQ_1EEEEEENS4_6LayoutINS5_IJNSA_ILi2EEESB_SB_EEENS5_IJSB_NSA_ILi0EEESW_EEEEENS5_IJNS4_10UnderscoreESZ_SZ_EEEEENS4_13SM90_TMA_LOADENS4_14ComposedLayoutINS4_7SwizzleILi3ELi4ELi3EEENS4_18smem_ptr_flag_bitsILi8EEENST_INS5_IJNSA_ILi8EEESH_EEENS5_IJSH_SB_EEEEEEEvNS4_8identityES12_S1C_vS1D_EENS_8epilogue10collective6detail29Sm90TmaWarpSpecializedAdapterINS1G_15DefaultEpilogueISJ_SK_SK_NS1F_6thread17LinearCombinationISJ_Li1EffLNS1K_9ScaleType4KindE0ELNS_15FloatRoundStyleE2ESJ_EENS1_15EpilogueDefaultEEEEEvvEEEEvNT_6ParamsE:
        .type           _ZN7cutlass13device_kernelINS_4gemm6kernel13GemmUniversalIN4cute5tupleIJiiiiEEENS1_10collective13CollectiveMmaINS1_37MainloopSm90TmaGmmaWarpSpecializedFP8ILi5ENS5_IJNS4_1CILi1EEESB_SB_EEENS1_35KernelTmaWarpSpecializedCooperativeEEENS5_IJNSA_ILi256EEENSA_ILi64EEENSA_ILi128EEEEEENS_12float_e5m2_tENS5_IJlSB_lEEESJ_SK_NS4_8TiledMMAINS4_8MMA_AtomIJNS4_4SM904GMMA30MMA_64x64x32_F32E5M2E5M2_SS_TNILNSO_7ScaleInE1ELSQ_1EEEEEENS4_6LayoutINS5_IJNSA_ILi2EEESB_SB_EEENS5_IJSB_NSA_ILi0EEESW_EEEEENS5_IJNS4_10UnderscoreESZ_SZ_EEEEENS4_13SM90_TMA_LOADENS4_14ComposedLayoutINS4_7SwizzleILi3ELi4ELi3EEENS4_18smem_ptr_flag_bitsILi8EEENST_INS5_IJNSA_ILi8EEESH_EEENS5_IJSH_SB_EEEEEEEvNS4_8identityES12_S1C_vS1D_EENS_8epilogue10collective6detail29Sm90TmaWarpSpecializedAdapterINS1G_15DefaultEpilogueISJ_SK_SK_NS1F_6thread17LinearCombinationISJ_Li1EffLNS1K_9ScaleType4KindE0ELNS_15FloatRoundStyleE2ESJ_EENS1_15EpilogueDefaultEEEEEvvEEEEvNT_6ParamsE,@function
        .size           _ZN7cutlass13device_kernelINS_4gemm6kernel13GemmUniversalIN4cute5tupleIJiiiiEEENS1_10collective13CollectiveMmaINS1_37MainloopSm90TmaGmmaWarpSpecializedFP8ILi5ENS5_IJNS4_1CILi1EEESB_SB_EEENS1_35KernelTmaWarpSpecializedCooperativeEEENS5_IJNSA_ILi256EEENSA_ILi64EEENSA_ILi128EEEEEENS_12float_e5m2_tENS5_IJlSB_lEEESJ_SK_NS4_8TiledMMAINS4_8MMA_AtomIJNS4_4SM904GMMA30MMA_64x64x32_F32E5M2E5M2_SS_TNILNSO_7ScaleInE1ELSQ_1EEEEEENS4_6LayoutINS5_IJNSA_ILi2EEESB_SB_EEENS5_IJSB_NSA_ILi0EEESW_EEEEENS5_IJNS4_10UnderscoreESZ_SZ_EEEEENS4_13SM90_TMA_LOADENS4_14ComposedLayoutINS4_7SwizzleILi3ELi4ELi3EEENS4_18smem_ptr_flag_bitsILi8EEENST_INS5_IJNSA_ILi8EEESH_EEENS5_IJSH_SB_EEEEEEEvNS4_8identityES12_S1C_vS1D_EENS_8epilogue10collective6detail29Sm90TmaWarpSpecializedAdapterINS1G_15DefaultEpilogueISJ_SK_SK_NS1F_6thread17LinearCombinationISJ_Li1EffLNS1K_9ScaleType4KindE0ELNS_15FloatRoundStyleE2ESJ_EENS1_15EpilogueDefaultEEEEEvvEEEEvNT_6ParamsE,(.L_x_203 - _ZN7cutlass13device_kernelINS_4gemm6kernel13GemmUniversalIN4cute5tupleIJiiiiEEENS1_10collective13CollectiveMmaINS1_37MainloopSm90TmaGmmaWarpSpecializedFP8ILi5ENS5_IJNS4_1CILi1EEESB_SB_EEENS1_35KernelTmaWarpSpecializedCooperativeEEENS5_IJNSA_ILi256EEENSA_ILi64EEENSA_ILi128EEEEEENS_12float_e5m2_tENS5_IJlSB_lEEESJ_SK_NS4_8TiledMMAINS4_8MMA_AtomIJNS4_4SM904GMMA30MMA_64x64x32_F32E5M2E5M2_SS_TNILNSO_7ScaleInE1ELSQ_1EEEEEENS4_6LayoutINS5_IJNSA_ILi2EEESB_SB_EEENS5_IJSB_NSA_ILi0EEESW_EEEEENS5_IJNS4_10UnderscoreESZ_SZ_EEEEENS4_13SM90_TMA_LOADENS4_14ComposedLayoutINS4_7SwizzleILi3ELi4ELi3EEENS4_18smem_ptr_flag_bitsILi8EEENST_INS5_IJNSA_ILi8EEESH_EEENS5_IJSH_SB_EEEEEEEvNS4_8identityES12_S1C_vS1D_EENS_8epilogue10collective6detail29Sm90TmaWarpSpecializedAdapterINS1G_15DefaultEpilogueISJ_SK_SK_NS1F_6thread17LinearCombinationISJ_Li1EffLNS1K_9ScaleType4KindE0ELNS_15FloatRoundStyleE2ESJ_EENS1_15EpilogueDefaultEEEEEvvEEEEvNT_6ParamsE)
        .other          _ZN7cutlass13device_kernelINS_4gemm6kernel13GemmUniversalIN4cute5tupleIJiiiiEEENS1_10collective13CollectiveMmaINS1_37MainloopSm90TmaGmmaWarpSpecializedFP8ILi5ENS5_IJNS4_1CILi1EEESB_SB_EEENS1_35KernelTmaWarpSpecializedCooperativeEEENS5_IJNSA_ILi256EEENSA_ILi64EEENSA_ILi128EEEEEENS_12float_e5m2_tENS5_IJlSB_lEEESJ_SK_NS4_8TiledMMAINS4_8MMA_AtomIJNS4_4SM904GMMA30MMA_64x64x32_F32E5M2E5M2_SS_TNILNSO_7ScaleInE1ELSQ_1EEEEEENS4_6LayoutINS5_IJNSA_ILi2EEESB_SB_EEENS5_IJSB_NSA_ILi0EEESW_EEEEENS5_IJNS4_10UnderscoreESZ_SZ_EEEEENS4_13SM90_TMA_LOADENS4_14ComposedLayoutINS4_7SwizzleILi3ELi4ELi3EEENS4_18smem_ptr_flag_bitsILi8EEENST_INS5_IJNSA_ILi8EEESH_EEENS5_IJSH_SB_EEEEEEEvNS4_8identityES12_S1C_vS1D_EENS_8epilogue10collective6detail29Sm90TmaWarpSpecializedAdapterINS1G_15DefaultEpilogueISJ_SK_SK_NS1F_6thread17LinearCombinationISJ_Li1EffLNS1K_9ScaleType4KindE0ELNS_15FloatRoundStyleE2ESJ_EENS1_15EpilogueDefaultEEEEEvvEEEEvNT_6ParamsE,@"STO_CUDA_ENTRY STV_DEFAULT"
_ZN7cutlass13device_kernelINS_4gemm6kernel13GemmUniversalIN4cute5tupleIJiiiiEEENS1_10collective13CollectiveMmaINS1_37MainloopSm90TmaGmmaWarpSpecializedFP8ILi5ENS5_IJNS4_1CILi1EEESB_SB_EEENS1_35KernelTmaWarpSpecializedCooperativeEEENS5_IJNSA_ILi256EEENSA_ILi64EEENSA_ILi128EEEEEENS_12float_e5m2_tENS5_IJlSB_lEEESJ_SK_NS4_8TiledMMAINS4_8MMA_AtomIJNS4_4SM904GMMA30MMA_64x64x32_F32E5M2E5M2_SS_TNILNSO_7ScaleInE1ELSQ_1EEEEEENS4_6LayoutINS5_IJNSA_ILi2EEESB_SB_EEENS5_IJSB_NSA_ILi0EEESW_EEEEENS5_IJNS4_10UnderscoreESZ_SZ_EEEEENS4_13SM90_TMA_LOADENS4_14ComposedLayoutINS4_7SwizzleILi3ELi4ELi3EEENS4_18smem_ptr_flag_bitsILi8EEENST_INS5_IJNSA_ILi8EEESH_EEENS5_IJSH_SB_EEEEEEEvNS4_8identityES12_S1C_vS1D_EENS_8epilogue10collective6detail29Sm90TmaWarpSpecializedAdapterINS1G_15DefaultEpilogueISJ_SK_SK_NS1F_6thread17LinearCombinationISJ_Li1EffLNS1K_9ScaleType4KindE0ELNS_15FloatRoundStyleE2ESJ_EENS1_15EpilogueDefaultEEEEEvvEEEEvNT_6ParamsE:
[----:B------:R-:W-:Y:S01]  /*0000*/  LDC R1, c[0x0][0x28] ;  /* 0x00000a00ff017b82 */ /* 0x000fe20000000800 */
[----:B------:R-:W0:Y:S01]  /*0010*/  S2R R0, SR_TID.X ;  /* 0x0000000000007919 */ /* 0x000e220000002100 */
[----:B------:R-:W-:Y:S01]  /*0020*/  ELECT P0, URZ, PT ;  /* 0x00000000003f782f */ /* 0x000fe20003800000 */
[----:B------:R-:W-:Y:S01]  /*0030*/  BSSY B0, `(.L_x_0) ;  /* 0x000000f000007945 */ /* 0x000fe20003800000 */
[--C-:B0-----:R-:W-:Y:S02]  /*0040*/  SHF.R.U32.HI R2, RZ, 0x5, R0.reuse ;  /* 0x00000005ff027819 */ /* 0x101fe40000011600 */
[----:B------:R-:W-:-:S03]  /*0050*/  SHF.R.U32.HI R3, RZ, 0x7, R0 ;  /* 0x00000007ff037819 */ /* 0x000fc60000011600 */
[----:B------:R-:W0:Y:S04]  /*0060*/  SHFL.IDX PT, R5, R2, RZ, 0x1f ;  /* 0x00001fff02057589 */ /* 0x000e2800000e0000 */
[----:B------:R1:W2:Y:S01]  /*0070*/  SHFL.IDX PT, R6, R3, RZ, 0x1f ;  /* 0x00001fff03067589 */ /* 0x0002a200000e0000 */
[----:B0-----:R-:W-:-:S13]  /*0080*/  ISETP.NE.OR P0, PT, R5, RZ, !P0 ;  /* 0x000000ff0500720c */ /* 0x001fda0004705670 */
[----:B-12---:R-:W-:Y:S05]  /*0090*/  @P0 BRA `(.L_x_1) ;  /* 0x0000000000200947 */ /* 0x006fea0003800000 */
[----:B------:R-:W-:Y:S02]  /*00a0*/  ULDC.64 UR4, c[0x0][0x198] ;  /* 0x0000660000047ab9 */ /* 0x000fe40000000a00 */
[----:B------:R-:W-:Y:S02]  /*00b0*/  UIADD3 UR6, UP0, UR4, 0xf0, URZ ;  /* 0x000000f004067890 */ /* 0x000fe4000ff1e03f */
[----:B------:R-:W-:Y:S02]  /*00c0*/  UIADD3 UR4, UP1, UR4, 0x1f0, URZ ;  /* 0x000001f004047890 */ /* 0x000fe4000ff3e03f */
[----:B------:R-:W-:Y:S02]  /*00d0*/  UIADD3.X UR7, URZ, UR5, URZ, UP0, !UPT ;  /* 0x000000053f077290 */ /* 0x000fe400087fe43f */
[----:B------:R-:W-:-:S07]  /*00e0*/  UIADD3.X UR5, URZ, UR5, URZ, UP1, !UPT ;  /* 0x000000053f057290 */ /* 0x000fce0008ffe43f */
[----:B------:R0:W-:Y:S02]  /*00f0*/  UTMACCTL.PF [UR6] ;  /* 0x00000000060079b9 */ /* 0x0001e40008040000 */
[----:B------:R0:W-:Y:S02]  /*0100*/  UTMACCTL.PF [UR4] ;  /* 0x00000000040079b9 */ /* 0x0001e40008040000 */
[----:B0-----:R-:W-:Y:S01]  /*0110*/  NOP ;  /* 0x0000000000007918 */ /* 0x001fe20000000000 */
.L_x_1:
[----:B------:R-:W-:Y:S05]  /*0120*/  BSYNC B0 ;  /* 0x0000000000007941 */ /* 0x000fea0003800000 */
.L_x_0:
[----:B------:R-:W0:Y:S02]  /*0130*/  SHFL.IDX PT, R3, R2, RZ, 0x1f ;  /* 0x00001fff02037589 */ /* 0x000e2400000e0000 */
[----:B0-----:R-:W-:-:S13]  /*0140*/  ISETP.NE.AND P0, PT, R3, RZ, PT ;  /* 0x000000ff0300720c */ /* 0x001fda0003f05270 */
[----:B------:R-:W-:Y:S05]  /*0150*/  @P0 BRA `(.L_x_2) ;  /* 0x0000000000600947 */ /* 0x000fea0003800000 */
[----:B------:R-:W0:Y:S01]  /*0160*/  S2UR UR8, SR_CgaCtaId ;  /* 0x00000000000879c3 */ /* 0x000e220000008800 */
[----:B------:R-:W-:Y:S01]  /*0170*/  UMOV UR4, 0x400 ;  /* 0x0000040000047882 */ /* 0x000fe20000000000 */
[----:B------:R-:W-:Y:S01]  /*0180*/  UMOV UR5, 0x1 ;  /* 0x0000000100057882 */ /* 0x000fe20000000000 */
[----:B------:R-:W-:Y:S01]  /*0190*/  UMOV UR6, 0x100 ;  /* 0x0000010000067882 */ /* 0x000fe20000000000 */
[----:B------:R-:W-:Y:S01]  /*01a0*/  ELECT P0, URZ, PT ;  /* 0x00000000003f782f */ /* 0x000fe20003800000 */
[----:B------:R-:W-:-:S04]  /*01b0*/  UIADD3 UR6, -UR6, 0x100000, URZ ;  /* 0x0010000006067890 */ /* 0x000fc8000fffe13f */
[----:B------:R-:W-:Y:S02]  /*01c0*/  USHF.L.U32 UR7, UR6, 0xb, URZ ;  /* 0x0000000b06077899 */ /* 0x000fe4000800063f */
[----:B------:R-:W-:Y:S02]  /*01d0*/  USHF.L.U32 UR6, UR6, 0x1, URZ ;  /* 0x0000000106067899 */ /* 0x000fe4000800063f */
[----:B0-----:R-:W-:Y:S02]  /*01e0*/  ULEA UR8, UR8, UR4, 0x18 ;  /* 0x0000000408087291 */ /* 0x001fe4000f8ec03f */
[----:B------:R-:W-:-:S04]  /*01f0*/  UIADD3 UR4, -UR5, 0x100000, URZ ;  /* 0x0010000005047890 */ /* 0x000fc8000fffe13f */
[----:B------:R-:W-:Y:S02]  /*0200*/  USHF.L.U32 UR5, UR4, 0xb, URZ ;  /* 0x0000000b04057899 */ /* 0x000fe4000800063f */
[----:B------:R-:W-:Y:S01]  /*0210*/  USHF.L.U32 UR4, UR4, 0x1, URZ ;  /* 0x0000000104047899 */ /* 0x000fe2000800063f */
[----:B------:R-:W0:Y:S11]  /*0220*/  FENCE.VIEW.ASYNC.S ;  /* 0x00000000000073c6 */ /* 0x000e360000000000 */
[----:B0-----:R0:W1:Y:S01]  /*0230*/  SYNCS.EXCH.64 URZ, [UR8], UR4 ;  /* 0x00000004083f75b2 */ /* 0x0010620008000100 */
[----:B------:R0:W2:Y:S01]  /*0240*/  SYNCS.EXCH.64 URZ, [UR8+0x28], UR6 ;  /* 0x00002806083f75b2 */ /* 0x0000a20008000100 */
[----:B------:R0:W3:Y:S01]  /*0250*/  SYNCS.EXCH.64 URZ, [UR8+0x8], UR4 ;  /* 0x00000804083f75b2 */ /* 0x0000e20008000100 */
[----:B------:R0:W4:Y:S01]  /*0260*/  SYNCS.EXCH.64 URZ, [UR8+0x30], UR6 ;  /* 0x00003006083f75b2 */ /* 0x0001220008000100 */
[----:B------:R0:W0:Y:S01]  /*0270*/  SYNCS.EXCH.64 URZ, [UR8+0x10], UR4 ;  /* 0x00001004083f75b2 */ /* 0x0000220008000100 */
[----:B------:R0:W0:Y:S01]  /*0280*/  SYNCS.EXCH.64 URZ, [UR8+0x38], UR6 ;  /* 0x00003806083f75b2 */ /* 0x0000220008000100 */
[----:B------:R0:W0:Y:S01]  /*0290*/  SYNCS.EXCH.64 URZ, [UR8+0x18], UR4 ;  /* 0x00001804083f75b2 */ /* 0x0000220008000100 */
[----:B------:R0:W0:Y:S01]  /*02a0*/  SYNCS.EXCH.64 URZ, [UR8+0x40], UR6 ;  /* 0x00004006083f75b2 */ /* 0x0000220008000100 */
[----:B------:R0:W0:Y:S01]  /*02b0*/  SYNCS.EXCH.64 URZ, [UR8+0x20], UR4 ;  /* 0x00002004083f75b2 */ /* 0x0000220008000100 */
[----:B------:R0:W0:Y:S01]  /*02c0*/  SYNCS.EXCH.64 URZ, [UR8+0x48], UR6 ;  /* 0x00004806083f75b2 */ /* 0x0000220008000100 */
[----:B------:R-:W-:Y:S01]  /*02d0*/  NOP ;  /* 0x0000000000007918 */ /* 0x000fe20000000000 */
.L_x_2:
[----:B------:R-:W5:Y:S01]  /*02e0*/  SHFL.IDX PT, R2, R2, RZ, 0x1f ;  /* 0x00001fff02027589 */ /* 0x000f6200000e0000 */
[----:B------:R-:W1:Y:S01]  /*02f0*/  LDC R3, c[0x0][0x65c] ;  /* 0x00019700ff037b82 */ /* 0x000e620000000800 */
[----:B------:R-:W-:Y:S02]  /*0300*/  ELECT P0, URZ, PT ;  /* 0x00000000003f782f */ /* 0x000fe40003800000 */
[----:B------:R-:W-:Y:S01]  /*0310*/  SHF.R.S32.HI R4, RZ, 0x1f, R5 ;  /* 0x0000001fff047819 */ /* 0x000fe20000011405 */
[----:B------:R-:W2:Y:S01]  /*0320*/  S2R R10, SR_CTAID.Y ;  /* 0x00000000000a7919 */ /* 0x000ea20000002600 */
[----:B0-----:R-:W-:Y:S01]  /*0330*/  UMOV UR4, 0x20 ;  /* 0x0000002000047882 */ /* 0x001fe20000000000 */
[C---:B------:R-:W-:Y:S01]  /*0340*/  ISETP.NE.AND P2, PT, R6.reuse, RZ, PT ;  /* 0x000000ff0600720c */ /* 0x040fe20003f45270 */
[----:B------:R-:W-:Y:S01]  /*0350*/  VIADD R11, R6, 0xffffffff ;  /* 0xffffffff060b7836 */ /* 0x000fe20000000000 */
[----:B------:R-:W0:Y:S01]  /*0360*/  S2R R8, SR_CTAID.X ;  /* 0x0000000000087919 */ /* 0x000e220000002500 */
[----:B------:R-:W-:Y:S01]  /*0370*/  LEA.HI R4, R4, R5, RZ, 0x2 ;  /* 0x0000000504047211 */ /* 0x000fe200078f10ff */
[----:B------:R-:W-:Y:S01]  /*0380*/  NOP ;  /* 0x0000000000007918 */ /* 0x000fe20000000000 */
[----:B------:R-:W-:Y:S01]  /*0390*/  NOP ;  /* 0x0000000000007918 */ /* 0x000fe20000000000 */
[----:B------:R-:W-:-:S02]  /*03a0*/  ISETP.GE.U32.AND P1, PT, R11, 0x2, PT ;  /* 0x000000020b00780c */ /* 0x000fc40003f26070 */
[----:B------:R-:W-:-:S05]  /*03b0*/  LOP3.LUT R4, R4, 0xfffffffc, RZ, 0xc0, !PT ;  /* 0xfffffffc04047812 */ /* 0x000fca00078ec0ff */
[----:B------:R-:W-:Y:S01]  /*03c0*/  IMAD.IADD R5, R5, 0x1, -R4 ;  /* 0x0000000105057824 */ /* 0x000fe200078e0a04 */
[----:B-----5:R-:W-:Y:S02]  /*03d0*/  ISETP.NE.OR P0, PT, R2, RZ, !P0 ;  /* 0x000000ff0200720c */ /* 0x020fe40004705670 */
[----:B-1----:R-:W-:-:S11]  /*03e0*/  ISETP.NE.AND P3, PT, R3, 0x1, PT ;  /* 0x000000010300780c */ /* 0x002fd60003f65270 */
[----:B------:R-:W-:Y:S01]  /*03f0*/  VOTEU.ALL UP0, P0 ;  /* 0x00000000003f7886 */ /* 0x000fe20000000000 */
[----:B------:R-:W-:Y:S01]  /*0400*/  VOTEU.ALL UP1, P0 ;  /* 0x00000000003f7886 */ /* 0x000fe20000020000 */
[----:B------:R-:W0:Y:S01]  /*0410*/  @P3 LDC R9, c[0x0][0x10] ;  /* 0x00000400ff093b82 */ /* 0x000e220000000800 */
[----:B--2---:R-:W-:Y:S02]  /*0420*/  @P3 IMAD.MOV.U32 R2, RZ, RZ, R10 ;  /* 0x000000ffff023224 */ /* 0x004fe400078e000a */
[----:B------:R-:W-:Y:S01]  /*0430*/  @!UP0 UMOV UR6, 0x400 ;  /* 0x0000040000068882 */ /* 0x000fe20000000000 */
[----:B------:R-:W-:-:S04]  /*0440*/  @!UP0 UIADD3 UR4, -UR4, 0x100000, URZ ;  /* 0x0010000004048890 */ /* 0x000fc8000fffe13f */
[----:B------:R-:W-:Y:S02]  /*0450*/  @!UP0 USHF.L.U32 UR5, UR4, 0xb, URZ ;  /* 0x0000000b04058899 */ /* 0x000fe4000800063f */
[----:B------:R-:W-:Y:S01]  /*0460*/  @!UP0 USHF.L.U32 UR4, UR4, 0x1, URZ ;  /* 0x0000000104048899 */ /* 0x000fe2000800063f */
[----:B------:R-:W-:Y:S02]  /*0470*/  @P3 IMAD.MOV.U32 R3, RZ, RZ, RZ ;  /* 0x000000ffff033224 */ /* 0x000fe400078e00ff */
[----:B------:R-:W-:Y:S01]  /*0480*/  @P3 IMAD.MOV.U32 R13, RZ, RZ, RZ ;  /* 0x000000ffff0d3224 */ /* 0x000fe200078e00ff */
[----:B------:R-:W1:Y:S08]  /*0490*/  @!UP0 S2UR UR7, SR_CgaCtaId ;  /* 0x00000000000789c3 */ /* 0x000e700000008800 */
[----:B------:R-:W2:Y:S01]  /*04a0*/  @!P3 LDC R7, c[0x0][0xc] ;  /* 0x00000300ff07bb82 */ /* 0x000ea20000000800 */
[----:B0-----:R-:W-:-:S04]  /*04b0*/  @P3 IMAD.WIDE.U32 R2, R8, R9, R2 ;  /* 0x0000000908023225 */ /* 0x001fc800078e0002 */
[----:B------:R-:W-:Y:S02]  /*04c0*/  IMAD.MOV.U32 R9, RZ, RZ, RZ ;  /* 0x000000ffff097224 */ /* 0x000fe400078e00ff */
[----:B------:R-:W-:Y:S01]  /*04d0*/  @P3 IMAD.IADD R3, R3, 0x1, R13 ;  /* 0x0000000103033824 */ /* 0x000fe200078e020d */
[----:B-1----:R-:W-:Y:S01]  /*04e0*/  @!UP0 ULEA UR6, UR7, UR6, 0x18 ;  /* 0x0000000607068291 */ /* 0x002fe2000f8ec03f */
[----:B------:R-:W-:Y:S01]  /*04f0*/  VOTEU.ALL UP0, P0 ;  /* 0x00000000003f7886 */ /* 0x000fe20000000000 */
[----:B------:R-:W-:-:S04]  /*0500*/  ISETP.NE.AND P0, PT, R5, 0x3, PT ;  /* 0x000000030500780c */ /* 0x000fc80003f05270 */
[----:B------:R-:W-:-:S04]  /*0510*/  ISETP.EQ.OR P0, PT, R5, RZ, !P0 ;  /* 0x000000ff0500720c */ /* 0x000fc80004702670 */
[----:B------:R-:W-:Y:S01]  /*0520*/  ISETP.EQ.AND P0, PT, R6, RZ, P0 ;  /* 0x000000ff0600720c */ /* 0x000fe20000702270 */
[----:B------:R-:W0:Y:S02]  /*0530*/  FENCE.VIEW.ASYNC.S ;  /* 0x00000000000073c6 */ /* 0x000e240000000000 */
[----:B0-----:R0:W3:Y:S01]  /*0540*/  @!UP0 SYNCS.EXCH.64 URZ, [UR6+0x60], UR4 ;  /* 0x00006004063f85b2 */ /* 0x0010e20008000100 */
[----:B--2---:R-:W-:Y:S01]  /*0550*/  @!P3 IMAD.WIDE.U32 R6, R7, R10, R8 ;  /* 0x0000000a0706b225 */ /* 0x004fe200078e0008 */
[----:B------:R-:W-:-:S03]  /*0560*/  SEL R4, RZ, 0x1, !P0 ;  /* 0x00000001ff047807 */ /* 0x000fc60004000000 */
[----:B------:R-:W-:Y:S02]  /*0570*/  @!P3 IMAD.MOV.U32 R2, RZ, RZ, R6 ;  /* 0x000000ffff02b224 */ /* 0x000fe400078e0006 */
[----:B------:R-:W-:Y:S01]  /*0580*/  @!P3 IMAD.MOV.U32 R3, RZ, RZ, R7 ;  /* 0x000000ffff03b224 */ /* 0x000fe200078e0007 */
[----:B------:R-:W-:Y:S01]  /*0590*/  SEL R4, R4, 0x2, P1 ;  /* 0x0000000204047807 */ /* 0x000fe20000800000 */
[----:B------:R0:W3:Y:S01]  /*05a0*/  @!UP1 SYNCS.EXCH.64 URZ, [UR6+0x68], UR4 ;  /* 0x00006804063f95b2 */ /* 0x0000e20008000100 */
[----:B------:R-:W-:Y:S01]  /*05b0*/  NOP ;  /* 0x0000000000007918 */ /* 0x000fe20000000000 */
[----:B---34-:R-:W-:Y:S06]  /*05c0*/  BAR.SYNC.DEFER_BLOCKING 0x0 ;  /* 0x0000000000007b1d */ /* 0x018fec0000010000 */
[----:B------:R-:W-:Y:S05]  /*05d0*/  @!P2 BRA `(.L_x_3) ;  /* 0x00000078009ca947 */ /* 0x000fea0003800000 */
[----:B------:R-:W-:-:S13]  /*05e0*/  ISETP.GT.U32.AND P0, PT, R11, 0x1, PT ;  /* 0x000000010b00780c */ /* 0x000fda0003f04070 */
[----:B0-----:R-:W-:Y:S05]  /*05f0*/  @P0 EXIT ;  /* 0x000000000000094d */ /* 0x001fea0003800000 */
[----:B------:R-:W-:Y:S01]  /*0600*/  ULDC.64 UR4, c[0x0][0x650] ;  /* 0x0001940000047ab9 */ /* 0x000fe20000000a00 */
[----:B------:R-:W-:Y:S01]  /*0610*/  PRMT R12, RZ, 0x7610, R12 ;  /* 0x00007610ff0c7816 */ /* 0x000fe2000000000c */
[----:B------:R-:W-:Y:S01]  /*0620*/  IMAD.MOV.U32 R6, RZ, RZ, -0x1 ;  /* 0xffffffffff067424 */ /* 0x000fe200078e00ff */
[----:B------:R-:W-:Y:S01]  /*0630*/  ISETP.GE.U32.AND P0, PT, R2, UR4, PT ;  /* 0x0000000402007c0c */ /* 0x000fe2000bf06070 */
[----:B------:R-:W-:Y:S02]  /*0640*/  IMAD.MOV.U32 R7, RZ, RZ, -0x1 ;  /* 0xffffffffff077424 */ /* 0x000fe400078e00ff */
[----:B------:R-:W-:Y:S01]  /*0650*/  IMAD.MOV.U32 R5, RZ, RZ, -0x1 ;  /* 0xffffffffff057424 */ /* 0x000fe200078e00ff */
[----:B------:R-:W-:-:S13]  /*0660*/  ISETP.GE.U32.AND.EX P0, PT, R3, UR5, PT, P0 ;  /* 0x0000000503007c0c */ /* 0x000fda000bf06100 */
[----:B------:R-:W-:Y:S05]  /*0670*/  @P0 BRA `(.L_x_4) ;  /* 0x00000004005c0947 */ /* 0x000fea0003800000 */
[----:B------:R-:W0:Y:S01]  /*0680*/  LDC.64 R16, c[0x0][0x628] ;  /* 0x00018a00ff107b82 */ /* 0x000e220000000a00 */
[----:B------:R-:W-:Y:S02]  /*0690*/  IMAD.MOV.U32 R6, RZ, RZ, R2 ;  /* 0x000000ffff067224 */ /* 0x000fe400078e0002 */
[----:B------:R-:W-:-:S05]  /*06a0*/  IMAD.MOV.U32 R7, RZ, RZ, R3 ;  /* 0x000000ffff077224 */ /* 0x000fca00078e0003 */
[----:B------:R-:W1:Y:S08]  /*06b0*/  LDC R18, c[0x0][0x630] ;  /* 0x00018c00ff127b82 */ /* 0x000e700000000800 */
[----:B------:R-:W2:Y:S01]  /*06c0*/  LDC.64 R20, c[0x0][0x620] ;  /* 0x00018800ff147b82 */ /* 0x000ea20000000a00 */
[----:B0-----:R-:W-:-:S04]  /*06d0*/  ISETP.NE.U32.AND P0, PT, R16, RZ, PT ;  /* 0x000000ff1000720c */ /* 0x001fc80003f05070 */
[----:B------:R-:W-:-:S13]  /*06e0*/  ISETP.NE.AND.EX P0, PT, R17, RZ, PT, P0 ;  /* 0x000000ff1100720c */ /* 0x000fda0003f05300 */
[----:B-12---:R-:W-:Y:S05]  /*06f0*/  @!P0 BRA `(.L_x_5) ;  /* 0x0000000000288947 */ /* 0x006fea0003800000 */
[----:B------:R-:W0:Y:S02]  /*0700*/  LDC R5, c[0x0][0x634] ;  /* 0x00018d00ff057b82 */ /* 0x000e240000000800 */
[----:B0-----:R-:W-:-:S05]  /*0710*/  IADD3 R5, P0, R2, R5, RZ ;  /* 0x0000000502057210 */ /* 0x001fca0007f1e0ff */
[----:B------:R-:W-:-:S04]  /*0720*/  IMAD.X R11, RZ, RZ, R3, P0 ;  /* 0x000000ffff0b7224 */ /* 0x000fc800000e0603 */
[----:B------:R-:W-:-:S04]  /*0730*/  IMAD.WIDE.U32 R6, R11, R16, RZ ;  /* 0x000000100b067225 */ /* 0x000fc800078e00ff */
[----:B------:R-:W-:-:S04]  /*0740*/  IMAD.WIDE.U32 R12, P0, R5, R17, R6 ;  /* 0x00000011050c7225 */ /* 0x000fc80007800006 */
[----:B------:R-:W-:-:S04]  /*0750*/  IMAD.WIDE.U32 R6, R5, R16, RZ ;  /* 0x0000001005067225 */ /* 0x000fc800078e00ff */
[----:B------:R-:W-:Y:S01]  /*0760*/  IMAD.X R15, RZ, RZ, RZ, P0 ;  /* 0x000000ffff0f7224 */ /* 0x000fe200000e06ff */
[----:B------:R-:W-:Y:S01]  /*0770*/  IADD3 RZ, P0, R7, R12, RZ ;  /* 0x0000000c07ff7210 */ /* 0x000fe20007f1e0ff */
[----:B------:R-:W-:-:S04]  /*0780*/  IMAD.MOV.U32 R14, RZ, RZ, R13 ;  /* 0x000000ffff0e7224 */ /* 0x000fc800078e000d */
[----:B------:R-:W-:-:S08]  /*0790*/  IMAD.WIDE.U32.X R6, R11, R17, R14, P0 ;  /* 0x000000110b067225 */ /* 0x000fd000000e040e */
.L_x_5:
[--C-:B------:R-:W-:Y:S01]  /*07a0*/  SHF.R.U64 R26, R6, R18, R7.reuse ;  /* 0x00000012061a7219 */ /* 0x100fe20000001207 */
[----:B------:R-:W0:Y:S01]  /*07b0*/  LDC.64 R22, c[0x0][0x640] ;  /* 0x00019000ff167b82 */ /* 0x000e220000000a00 */
[----:B------:R-:W-:Y:S01]  /*07c0*/  I2FP.F32.U32 R5, R8 ;  /* 0x0000000800057245 */ /* 0x000fe20000201000 */
[----:B------:R-:W-:Y:S01]  /*07d0*/  ULDC UR4, c[0x0][0x150] ;  /* 0x0000540000047ab9 */ /* 0x000fe20000000800 */
[----:B------:R-:W-:Y:S02]  /*07e0*/  SHF.R.U32.HI R6, RZ, R18, R7 ;  /* 0x00000012ff067219 */ /* 0x000fe40000011607 */
[----:B------:R-:W-:Y:S01]  /*07f0*/  IADD3 R11, P0, RZ, -R26, RZ ;  /* 0x8000001aff0b7210 */ /* 0x000fe20007f1e0ff */
[----:B------:R-:W-:Y:S01]  /*0800*/  FMUL R5, R5, UR4 ;  /* 0x0000000405057c20 */ /* 0x000fe20008400000 */
[----:B------:R-:W-:Y:S01]  /*0810*/  ULDC UR4, c[0x0][0x154] ;  /* 0x0000550000047ab9 */ /* 0x000fe20000000800 */
[----:B------:R-:W1:Y:S02]  /*0820*/  LDC R14, c[0x0][0x618] ;  /* 0x00018600ff0e7b82 */ /* 0x000e640000000800 */
[----:B------:R-:W-:-:S02]  /*0830*/  IMAD.X R13, RZ, RZ, ~R6, P0 ;  /* 0x000000ffff0d7224 */ /* 0x000fc400000e0e06 */
[----:B------:R-:W2:Y:S01]  /*0840*/  F2I.U32.TRUNC.NTZ R5, R5 ;  /* 0x0000000500057305 */ /* 0x000ea2000020f000 */
[----:B------:R-:W-:-:S03]  /*0850*/  IMAD.WIDE.U32 R6, R11, R20, R2 ;  /* 0x000000140b067225 */ /* 0x000fc600078e0002 */
[----:B------:R-:W3:Y:S01]  /*0860*/  LDC R9, c[0x0][0x144] ;  /* 0x00005100ff097b82 */ /* 0x000ee20000000800 */
[----:B------:R-:W-:-:S04]  /*0870*/  IMAD R12, R13, R20, RZ ;  /* 0x000000140d0c7224 */ /* 0x000fc800078e02ff */
[----:B------:R-:W-:Y:S02]  /*0880*/  IMAD R11, R11, R21, R12 ;  /* 0x000000150b0b7224 */ /* 0x000fe400078e020c */
[----:B------:R-:W-:Y:S01]  /*0890*/  IMAD.MOV.U32 R12, RZ, RZ, 0x1 ;  /* 0x00000001ff0c7424 */ /* 0x000fe200078e00ff */
[----:B------:R-:W4:Y:S01]  /*08a0*/  LDC R18, c[0x0][0x608] ;  /* 0x00018200ff127b82 */ /* 0x000f220000000800 */
[----:B------:R-:W-:Y:S01]  /*08b0*/  IMAD.IADD R11, R7, 0x1, R11 ;  /* 0x00000001070b7824 */ /* 0x000fe200078e020b */
[----:B0-----:R-:W-:Y:S01]  /*08c0*/  ISETP.NE.U32.AND P0, PT, R22, RZ, PT ;  /* 0x000000ff1600720c */ /* 0x001fe20003f05070 */
[----:B--2---:R-:W-:-:S03]  /*08d0*/  IMAD.MOV R7, RZ, RZ, -R5 ;  /* 0x000000ffff077224 */ /* 0x004fc600078e0a05 */
[----:B------:R-:W-:Y:S02]  /*08e0*/  ISETP.NE.AND.EX P0, PT, R23, RZ, PT, P0 ;  /* 0x000000ff1700720c */ /* 0x000fe40003f05300 */
[----:B------:R-:W0:Y:S01]  /*08f0*/  LDC R13, c[0x0][0x658] ;  /* 0x00019600ff0d7b82 */ /* 0x000e220000000800 */
[--C-:B-1----:R-:W-:Y:S02]  /*0900*/  SHF.R.U64 R16, R6, R14, R11.reuse ;  /* 0x0000000e06107219 */ /* 0x102fe4000000120b */
[----:B------:R-:W-:Y:S02]  /*0910*/  I2FP.F32.U32 R6, R10 ;  /* 0x0000000a00067245 */ /* 0x000fe40000201000 */
[----:B------:R-:W-:-:S03]  /*0920*/  SHF.R.U32.HI R11, RZ, R14, R11 ;  /* 0x0000000eff0b7219 */ /* 0x000fc6000001160b */
[----:B------:R-:W1:Y:S01]  /*0930*/  LDC R17, c[0x0][0x148] ;  /* 0x00005200ff117b82 */ /* 0x000e620000000800 */
[----:B---3--:R-:W-:Y:S02]  /*0940*/  IMAD R5, R9, R7, R8 ;  /* 0x0000000709057224 */ /* 0x008fe400078e0208 */
[----:B------:R-:W-:Y:S01]  /*0950*/  FMUL R7, R6, UR4 ;  /* 0x0000000406077c20 */ /* 0x000fe20008400000 */
[----:B------:R-:W-:-:S03]  /*0960*/  IMAD.MOV.U32 R6, RZ, RZ, -0x1 ;  /* 0xffffffffff067424 */ /* 0x000fc600078e00ff */
[----:B------:R2:W3:Y:S01]  /*0970*/  F2I.U32.TRUNC.NTZ R15, R7 ;  /* 0x00000007000f7305 */ /* 0x0004e2000020f000 */
[----:B------:R-:W1:Y:S01]  /*0980*/  LDC R21, c[0x0][0x600] ;  /* 0x00018000ff157b82 */ /* 0x000e620000000800 */
[-CC-:B----4-:R-:W-:Y:S02]  /*0990*/  SHF.R.U64 R27, R16, R18.reuse, R11.reuse ;  /* 0x00000012101b7219 */ /* 0x190fe4000000120b */
[----:B------:R-:W-:-:S05]  /*09a0*/  SHF.R.U32.HI R8, RZ, R18, R11 ;  /* 0x00000012ff087219 */ /* 0x000fca000001160b */
[----:B------:R-:W4:Y:S01]  /*09b0*/  LDC R20, c[0x0][0x648] ;  /* 0x00019200ff147b82 */ /* 0x000f220000000800 */
[-CC-:B0-----:R-:W-:Y:S02]  /*09c0*/  SHF.R.U64 R18, R27, R13.reuse, R8.reuse ;  /* 0x0000000d1b127219 */ /* 0x181fe40000001208 */
[-C--:B------:R-:W-:Y:S02]  /*09d0*/  SHF.L.U32 R6, R6, R13.reuse, RZ ;  /* 0x0000000d06067219 */ /* 0x080fe400000006ff */
[-C--:B------:R-:W-:Y:S02]  /*09e0*/  SHF.R.U32.HI R8, RZ, R13.reuse, R8 ;  /* 0x0000000dff087219 */ /* 0x080fe40000011608 */
[----:B------:R-:W-:Y:S01]  /*09f0*/  LOP3.LUT R14, RZ, R6, RZ, 0x33, !PT ;  /* 0x00000006ff0e7212 */ /* 0x000fe200078e33ff */
[----:B------:R-:W0:Y:S01]  /*0a00*/  LDC R25, c[0x0][0x638] ;  /* 0x00018e00ff197b82 */ /* 0x000e220000000800 */
[----:B------:R-:W-:Y:S01]  /*0a10*/  SHF.L.U32 R11, R12, R13, RZ ;  /* 0x0000000d0c0b7219 */ /* 0x000fe200000006ff */
[----:B------:R-:W-:-:S02]  /*0a20*/  IMAD.MOV.U32 R6, RZ, RZ, R18 ;  /* 0x000000ffff067224 */ /* 0x000fc400078e0012 */
[----:B--2---:R-:W-:-:S04]  /*0a30*/  IMAD.MOV.U32 R7, RZ, RZ, R8 ;  /* 0x000000ffff077224 */ /* 0x004fc800078e0008 */
[----:B------:R-:W2:Y:S01]  /*0a40*/  LDC R24, c[0x0][0x610] ;  /* 0x00018400ff187b82 */ /* 0x000ea20000000800 */
[----:B---3--:R-:W-:Y:S05]  /*0a50*/  @!P0 BRA `(.L_x_6) ;  /* 0x0000000000288947 */ /* 0x008fea0003800000 */
[----:B------:R-:W3:Y:S02]  /*0a60*/  LDC R13, c[0x0][0x64c] ;  /* 0x00019300ff0d7b82 */ /* 0x000ee40000000800 */
[----:B---3--:R-:W-:-:S05]  /*0a70*/  IADD3 R13, P0, R18, R13, RZ ;  /* 0x0000000d120d7210 */ /* 0x008fca0007f1e0ff */
        /* <DEDUP_REMOVED lines=8> */
.L_x_6:
[----:B----4-:R-:W-:Y:S01]  /*0b00*/  SHF.R.U64 R6, R6, R20, R7 ;  /* 0x0000001406067219 */ /* 0x010fe20000001207 */
[----:B-1----:R-:W-:Y:S01]  /*0b10*/  VIADD R7, R21, 0xffffffff ;  /* 0xffffffff15077836 */ /* 0x002fe20000000000 */
[----:B------:R-:W-:Y:S01]  /*0b20*/  LOP3.LUT R14, R27, R14, RZ, 0xc0, !PT ;  /* 0x0000000e1b0e7212 */ /* 0x000fe200078ec0ff */
[----:B------:R-:W-:Y:S02]  /*0b30*/  IMAD.MOV R15, RZ, RZ, -R15 ;  /* 0x000000ffff0f7224 */ /* 0x000fe400078e0a0f */
[----:B------:R-:W-:Y:S01]  /*0b40*/  IMAD.MOV R8, RZ, RZ, -R6 ;  /* 0x000000ffff087224 */ /* 0x000fe200078e0a06 */
[----:B------:R-:W-:Y:S01]  /*0b50*/  LOP3.LUT R7, R16, R7, RZ, 0xc0, !PT ;  /* 0x0000000710077212 */ /* 0x000fe200078ec0ff */
[----:B------:R-:W-:Y:S02]  /*0b60*/  IMAD R14, R11, R6, R14 ;  /* 0x000000060b0e7224 */ /* 0x000fe400078e020e */
[----:B------:R-:W-:Y:S02]  /*0b70*/  @P3 IMAD R5, R17, R15, R10 ;  /* 0x0000000f11053224 */ /* 0x000fe400078e020a */
[----:B0-----:R-:W-:-:S02]  /*0b80*/  IMAD R6, R8, R25, R18 ;  /* 0x0000001908067224 */ /* 0x001fc400078e0212 */
[----:B--2---:R-:W-:Y:S02]  /*0b90*/  IMAD R5, R14, R24, R5 ;  /* 0x000000180e057224 */ /* 0x004fe400078e0205 */
[----:B------:R-:W-:Y:S02]  /*0ba0*/  IMAD R6, R6, R21, R7 ;  /* 0x0000001506067224 */ /* 0x000fe400078e0207 */
[----:B------:R-:W-:-:S03]  /*0bb0*/  IMAD.MOV.U32 R12, RZ, RZ, 0x1 ;  /* 0x00000001ff0c7424 */ /* 0x000fc600078e00ff */
[----:B------:R-:W-:Y:S02]  /*0bc0*/  SEL R7, R6, R5, !P3 ;  /* 0x0000000506077207 */ /* 0x000fe40005800000 */
[----:B------:R-:W-:Y:S01]  /*0bd0*/  SEL R6, R5, R6, !P3 ;  /* 0x0000000605067207 */ /* 0x000fe20005800000 */
[----:B------:R-:W-:-:S07]  /*0be0*/  IMAD.MOV.U32 R5, RZ, RZ, R26 ;  /* 0x000000ffff057224 */ /* 0x000fce00078e001a */
.L_x_4:
[----:B------:R-:W-:-:S08]  /*0bf0*/  NOP ;  /* 0x0000000000007918 */ /* 0x000fd00000000000 */
[----:B------:R-:W0:Y:S02]  /*0c00*/  USETMAXREG.TRY_ALLOC.CTAPOOL UP0, 0xe8 ;  /* 0x000000e8000079c8 */ /* 0x000e240008000600 */
[----:B0-----:R-:W-:-:S13]  /*0c10*/  PLOP3.LUT P0, PT, PT, PT, UP0, 0x80, 0x0 ;  /* 0x000000000000781c */ /* 0x001fda0003f0f008 */
[----:B------:R-:W-:Y:S05]  /*0c20*/  @!P0 BRA `(.L_x_4) ;  /* 0xfffffffc00f08947 */ /* 0x000fea000383ffff */
[----:B------:R-:W-:Y:S01]  /*0c30*/  ULDC.64 UR4, c[0x0][0x598] ;  /* 0x0001660000047ab9 */ /* 0x000fe20000000a00 */
[----:B------:R-:W-:Y:S01]  /*0c40*/  ULDC.64 UR20, c[0x0][0x208] ;  /* 0x0000820000147ab9 */ /* 0x000fe20000000a00 */
[----:B------:R-:W-:-:S04]  /*0c50*/  ISETP.NE.U32.AND P0, PT, RZ, UR4, PT ;  /* 0x00000004ff007c0c */ /* 0x000fc8000bf05070 */
[----:B------:R-:W-:-:S13]  /*0c60*/  ISETP.NE.AND.EX P0, PT, RZ, UR5, PT, P0 ;  /* 0x00000005ff007c0c */ /* 0x000fda000bf05300 */
[----:B------:R-:W-:Y:S05]  /*0c70*/  @!P0 BRA `(.L_x_7) ;  /* 0x00000000001c8947 */ /* 0x000fea0003800000 */
[----:B------:R-:W0:Y:S02]  /*0c80*/  LDC.64 R8, c[0x0][0x598] ;  /* 0x00016600ff087b82 */ /* 0x000e240000000a00 */
[----:B0-----:R-:W2:Y:S02]  /*0c90*/  LDG.E.64 R8, desc[UR20][R8.64] ;  /* 0x0000001408087981 */ /* 0x001ea4000c1e1b00 */
[----:B--2---:R-:W-:-:S04]  /*0ca0*/  ISETP.NE.U32.AND P0, PT, R8, RZ, PT ;  /* 0x000000ff0800720c */ /* 0x004fc80003f05070 */
[----:B------:R-:W-:-:S13]  /*0cb0*/  ISETP.NE.AND.EX P0, PT, R9, RZ, PT, P0 ;  /* 0x000000ff0900720c */ /* 0x000fda0003f05300 */
[----:B------:R-:W-:Y:S05]  /*0cc0*/  @!P0 BRA `(.L_x_7) ;  /* 0x0000000000088947 */ /* 0x000fea0003800000 */
[----:B------:R0:W5:Y:S01]  /*0cd0*/  LD.E R8, desc[UR20][R8.64] ;  /* 0x0000001408087980 */ /* 0x000162000c101900 */
[----:B------:R-:W-:Y:S05]  /*0ce0*/  BRA `(.L_x_8) ;  /* 0x0000000000207947 */ /* 0x000fea0003800000 */
.L_x_7:
[----:B------:R-:W-:Y:S02]  /*0cf0*/  ULDC.64 UR4, c[0x0][0x588] ;  /* 0x0001620000047ab9 */ /* 0x000fe40000000a00 */
[----:B------:R-:W-:-:S04]  /*0d00*/  ISETP.NE.U32.AND P0, PT, RZ, UR4, PT ;  /* 0x00000004ff007c0c */ /* 0x000fc8000bf05070 */
[----:B------:R-:W-:-:S13]  /*0d10*/  ISETP.NE.AND.EX P0, PT, RZ, UR5, PT, P0 ;  /* 0x00000005ff007c0c */ /* 0x000fda000bf05300 */
[----:B------:R-:W-:Y:S05]  /*0d20*/  @!P0 BRA `(.L_x_9) ;  /* 0x00000000000c8947 */ /* 0x000fea0003800000 */
[----:B------:R-:W0:Y:S02]  /*0d30*/  LDC.64 R8, c[0x0][0x588] ;  /* 0x00016200ff087b82 */ /* 0x000e240000000a00 */
[----:B0-----:R1:W5:Y:S01]  /*0d40*/  LDG.E R8, desc[UR20][R8.64] ;  /* 0x0000001408087981 */ /* 0x001362000c1e1900 */
[----:B------:R-:W-:Y:S05]  /*0d50*/  BRA `(.L_x_8) ;  /* 0x0000000000047947 */ /* 0x000fea0003800000 */
.L_x_9:
[----:B------:R-:W2:Y:S02]  /*0d60*/  LDC R8, c[0x0][0x580] ;  /* 0x00016000ff087b82 */ /* 0x000ea40000000800 */
.L_x_8:
[----:B------:R-:W-:Y:S02]  /*0d70*/  ULDC.64 UR4, c[0x0][0x5a0] ;  /* 0x0001680000047ab9 */ /* 0x000fe40000000a00 */
[----:B------:R-:W-:-:S04]  /*0d80*/  ISETP.NE.U32.AND P0, PT, RZ, UR4, PT ;  /* 0x00000004ff007c0c */ /* 0x000fc8000bf05070 */
[----:B------:R-:W-:-:S13]  /*0d90*/  ISETP.NE.AND.EX P0, PT, RZ, UR5, PT, P0 ;  /* 0x00000005ff007c0c */ /* 0x000fda000bf05300 */
[----:B------:R-:W-:Y:S05]  /*0da0*/  @!P0 BRA `(.L_x_10) ;  /* 0x00000000001c8947 */ /* 0x000fea0003800000 */
[----:B------:R-:W3:Y:S02]  /*0db0*/  LDC.64 R10, c[0x0][0x5a0] ;  /* 0x00016800ff0a7b82 */ /* 0x000ee40000000a00 */
[----:B---3--:R-:W3:Y:S02]  /*0dc0*/  LDG.E.64 R10, desc[UR20][R10.64] ;  /* 0x000000140a0a7981 */ /* 0x008ee4000c1e1b00 */
[----:B---3--:R-:W-:-:S04]  /*0dd0*/  ISETP.NE.U32.AND P0, PT, R10, RZ, PT ;  /* 0x000000ff0a00720c */ /* 0x008fc80003f05070 */
[----:B------:R-:W-:-:S13]  /*0de0*/  ISETP.NE.AND.EX P0, PT, R11, RZ, PT, P0 ;  /* 0x000000ff0b00720c */ /* 0x000fda0003f05300 */
[----:B------:R-:W-:Y:S05]  /*0df0*/  @!P0 BRA `(.L_x_10) ;  /* 0x0000000000088947 */ /* 0x000fea0003800000 */
[----:B01----:R0:W5:Y:S01]  /*0e00*/  LD.E R9, desc[UR20][R10.64] ;  /* 0x000000140a097980 */ /* 0x003162000c101900 */
[----:B------:R-:W-:Y:S05]  /*0e10*/  BRA `(.L_x_11) ;  /* 0x0000000000207947 */ /* 0x000fea0003800000 */
.L_x_10:
[----:B------:R-:W-:Y:S02]  /*0e20*/  ULDC.64 UR4, c[0x0][0x590] ;  /* 0x0001640000047ab9 */ /* 0x000fe40000000a00 */
[----:B------:R-:W-:-:S04]  /*0e30*/  ISETP.NE.U32.AND P0, PT, RZ, UR4, PT ;  /* 0x00000004ff007c0c */ /* 0x000fc8000bf05070 */
[----:B------:R-:W-:-:S13]  /*0e40*/  ISETP.NE.AND.EX P0, PT, RZ, UR5, PT, P0 ;  /* 0x00000005ff007c0c */ /* 0x000fda000bf05300 */
[----:B------:R-:W-:Y:S05]  /*0e50*/  @!P0 BRA `(.L_x_12) ;  /* 0x00000000000c8947 */ /* 0x000fea0003800000 */
[----:B------:R-:W0:Y:S02]  /*0e60*/  LDC.64 R10, c[0x0][0x590] ;  /* 0x00016400ff0a7b82 */ /* 0x000e240000000a00 */
[----:B01----:R1:W5:Y:S01]  /*0e70*/  LDG.E R9, desc[UR20][R10.64] ;  /* 0x000000140a097981 */ /* 0x003362000c1e1900 */
[----:B------:R-:W-:Y:S05]  /*0e80*/  BRA `(.L_x_11) ;  /* 0x0000000000047947 */ /* 0x000fea0003800000 */
.L_x_12:
[----:B01----:R-:W3:Y:S02]  /*0e90*/  LDC R9, c[0x0][0x584] ;  /* 0x00016100ff097b82 */ /* 0x003ee40000000800 */
.L_x_11:
[----:B------:R-:W-:-:S13]  /*0ea0*/  LOP3.LUT P0, RZ, R12, 0xff, RZ, 0xc0, !PT ;  /* 0x000000ff0cff7812 */ /* 0x000fda000780c0ff */
[----:B------:R-:W-:Y:S05]  /*0eb0*/  @!P0 EXIT ;  /* 0x000000000000894d */ /* 0x000fea0003800000 */
[----:B------:R-:W-:Y:S01]  /*0ec0*/  ULDC UR4, c[0x0][0x28c] ;  /* 0x0000a30000047ab9 */ /* 0x000fe20000000800 */
[----:B------:R-:W-:Y:S01]  /*0ed0*/  LOP3.LUT R142, R4, 0x1, RZ, 0xfc, !PT ;  /* 0x00000001048e7812 */ /* 0x000fe200078efcff */
[----:B------:R-:W-:-:S04]  /*0ee0*/  UIADD3 UR4, UR4, 0x7f, URZ ;  /* 0x0000007f04047890 */ /* 0x000fc8000fffe03f */
[----:B------:R-:W-:-:S04]  /*0ef0*/  USHF.R.S32.HI UR5, URZ, 0x1f, UR4 ;  /* 0x0000001f3f057899 */ /* 0x000fc80008011404 */
[----:B------:R-:W-:-:S03]  /*0f00*/  ULEA.HI UR5, UR5, UR4, URZ, 0x7 ;  /* 0x0000000405057291 */ /* 0x000fc6000f8f383f */
[----:B------:R-:W-:Y:S01]  /*0f10*/  UMOV UR4, URZ ;  /* 0x0000003f00047c82 */ /* 0x000fe20008000000 */
[----:B------:R-:W-:-:S03]  /*0f20*/  USHF.R.S32.HI UR9, URZ, 0x7, UR5 ;  /* 0x000000073f097899 */ /* 0x000fc60008011405 */
[----:B------:R-:W-:-:S09]  /*0f30*/  UMOV UR5, URZ ;  /* 0x0000003f00057c82 */ /* 0x000fd20008000000 */
.L_x_165:
[----:B01----:R-:W-:Y:S01]  /*0f40*/  LOP3.LUT R10, R0, 0x80, RZ, 0xc0, !PT ;  /* 0x00000080000a7812 */ /* 0x003fe200078ec0ff */
[----:B------:R-:W0:Y:S01]  /*0f50*/  S2UR UR13, SR_CgaCtaId ;  /* 0x00000000000d79c3 */ /* 0x000e220000008800 */
[----:B------:R-:W-:Y:S01]  /*0f60*/  UMOV UR12, 0x400 ;  /* 0x00000400000c7882 */ /* 0x000fe20000000000 */
[----:B------:R-:W-:Y:S01]  /*0f70*/  UMOV UR6, URZ ;  /* 0x0000003f00067c82 */ /* 0x000fe20008000000 */
[----:B------:R-:W-:Y:S01]  /*0f80*/  SHF.R.U32.HI R10, RZ, 0x7, R10 ;  /* 0x00000007ff0a7819 */ /* 0x000fe2000001160a */
[----:B------:R-:W-:Y:S01]  /*0f90*/  UMOV UR7, URZ ;  /* 0x0000003f00077c82 */ /* 0x000fe20008000000 */
[----:B------:R-:W-:Y:S02]  /*0fa0*/  CS2R R18, SRZ ;  /* 0x0000000000127805 */ /* 0x000fe4000001ff00 */
[----:B------:R-:W-:Y:S02]  /*0fb0*/  CS2R R16, SRZ ;  /* 0x0000000000107805 */ /* 0x000fe4000001ff00 */
[----:B------:R-:W-:Y:S01]  /*0fc0*/  CS2R R20, SRZ ;  /* 0x0000000000147805 */ /* 0x000fe2000001ff00 */
[----:B------:R-:W1:Y:S01]  /*0fd0*/  LDC R11, c[0x0][0x28c] ;  /* 0x0000a300ff0b7b82 */ /* 0x000e620000000800 */
[----:B----4-:R-:W4:Y:S01]  /*0fe0*/  SHFL.IDX PT, R10, R10, RZ, 0x1f ;  /* 0x00001fff0a0a7589 */ /* 0x010f2200000e0000 */
[----:B------:R-:W-:-:S02]  /*0ff0*/  CS2R R22, SRZ ;  /* 0x0000000000167805 */ /* 0x000fc4000001ff00 */
[----:B------:R-:W-:Y:S02]  /*1000*/  CS2R R88, SRZ ;  /* 0x0000000000587805 */ /* 0x000fe4000001ff00 */
[----:B------:R-:W-:Y:S02]  /*1010*/  CS2R R90, SRZ ;  /* 0x00000000005a7805 */ /* 0x000fe4000001ff00 */
[----:B------:R-:W-:Y:S02]  /*1020*/  CS2R R92, SRZ ;  /* 0x00000000005c7805 */ /* 0x000fe4000001ff00 */
[----:B------:R-:W-:Y:S02]  /*1030*/  CS2R R96, SRZ ;  /* 0x0000000000607805 */ /* 0x000fe4000001ff00 */
[----:B------:R-:W-:Y:S02]  /*1040*/  CS2R R94, SRZ ;  /* 0x00000000005e7805 */ /* 0x000fe4000001ff00 */
        /* <DEDUP_REMOVED lines=16> */
[----:B-1----:R-:W-:Y:S02]  /*1150*/  ISETP.GE.AND P0, PT, R11, 0x1, PT ;  /* 0x000000010b00780c */ /* 0x002fe40003f06270 */
[----:B------:R-:W-:Y:S02]  /*1160*/  CS2R R130, SRZ ;  /* 0x0000000000827805 */ /* 0x000fe4000001ff00 */
[----:B----4-:R-:W-:-:S02]  /*1170*/  R2UR UR8, R10 ;  /* 0x000000000a0872ca */ /* 0x010fc400000e0000 */
[----:B------:R-:W-:Y:S02]  /*1180*/  CS2R R132, SRZ ;  /* 0x0000000000847805 */ /* 0x000fe4000001ff00 */
[----:B------:R-:W-:Y:S02]  /*1190*/  CS2R R134, SRZ ;  /* 0x0000000000867805 */ /* 0x000fe4000001ff00 */
[----:B------:R-:W-:Y:S02]  /*11a0*/  CS2R R136, SRZ ;  /* 0x0000000000887805 */ /* 0x000fe4000001ff00 */
[----:B------:R-:W-:Y:S02]  /*11b0*/  CS2R R138, SRZ ;  /* 0x00000000008a7805 */ /* 0x000fe4000001ff00 */
[----:B------:R-:W-:Y:S01]  /*11c0*/  CS2R R140, SRZ ;  /* 0x00000000008c7805 */ /* 0x000fe2000001ff00 */
[----:B------:R-:W-:Y:S01]  /*11d0*/  IMAD.MOV.U32 R143, RZ, RZ, RZ ;  /* 0x000000ffff8f7224 */ /* 0x000fe200078e00ff */
[----:B------:R-:W-:Y:S01]  /*11e0*/  CS2R R56, SRZ ;  /* 0x0000000000387805 */ /* 0x000fe2000001ff00 */
[----:B------:R-:W-:Y:S01]  /*11f0*/  IMAD.MOV.U32 R145, RZ, RZ, RZ ;  /* 0x000000ffff917224 */ /* 0x000fe200078e00ff */
[----:B------:R-:W-:Y:S01]  /*1200*/  CS2R R58, SRZ ;  /* 0x00000000003a7805 */ /* 0x000fe2000001ff00 */
[----:B--23--:R-:W-:Y:S01]  /*1210*/  IMAD.U32 R13, RZ, RZ, UR4 ;  /* 0x00000004ff0d7e24 */ /* 0x00cfe2000f8e00ff */
[----:B------:R-:W-:-:S02]  /*1220*/  CS2R R60, SRZ ;  /* 0x00000000003c7805 */ /* 0x000fc4000001ff00 */
[----:B------:R-:W-:Y:S01]  /*1230*/  CS2R R62, SRZ ;  /* 0x00000000003e7805 */ /* 0x000fe2000001ff00 */
[----:B------:R-:W-:Y:S01]  /*1240*/  ULEA.HI UR10, UR8, UR8, URZ, 0x1 ;  /* 0x00000008080a7291 */ /* 0x000fe2000f8f083f */
[----:B------:R-:W-:Y:S02]  /*1250*/  CS2R R64, SRZ ;  /* 0x0000000000407805 */ /* 0x000fe4000001ff00 */
[----:B------:R-:W-:Y:S02]  /*1260*/  CS2R R66, SRZ ;  /* 0x0000000000427805 */ /* 0x000fe4000001ff00 */
[----:B------:R-:W-:Y:S01]  /*1270*/  CS2R R68, SRZ ;  /* 0x0000000000447805 */ /* 0x000fe2000001ff00 */
[----:B------:R-:W-:Y:S01]  /*1280*/  ULOP3.LUT UR11, UR10, 0x7fffe, URZ, 0xc0, !UPT ;  /* 0x0007fffe0a0b7892 */ /* 0x000fe2000f8ec03f */
[----:B------:R-:W-:Y:S01]  /*1290*/  CS2R R70, SRZ ;  /* 0x0000000000467805 */ /* 0x000fe2000001ff00 */
[----:B0-----:R-:W-:Y:S01]  /*12a0*/  ULEA UR10, UR13, UR12, 0x18 ;  /* 0x0000000c0d0a7291 */ /* 0x001fe2000f8ec03f */
[----:B------:R-:W-:Y:S01]  /*12b0*/  CS2R R72, SRZ ;  /* 0x0000000000487805 */ /* 0x000fe2000001ff00 */
[----:B------:R-:W-:Y:S01]  /*12c0*/  UIADD3 UR11, UR8, -UR11, URZ ;  /* 0x8000000b080b7290 */ /* 0x000fe2000fffe03f */
[----:B------:R-:W-:Y:S01]  /*12d0*/  CS2R R74, SRZ ;  /* 0x00000000004a7805 */ /* 0x000fe2000001ff00 */
[----:B------:R-:W-:Y:S01]  /*12e0*/  UMOV UR12, UR5 ;  /* 0x00000005000c7c82 */ /* 0x000fe20008000000 */
[----:B------:R-:W-:Y:S01]  /*12f0*/  UMOV UR8, URZ ;  /* 0x0000003f00087c82 */ /* 0x000fe20008000000 */
[----:B------:R-:W-:Y:S01]  /*1300*/  ULEA UR11, UR11, UR10, 0xd ;  /* 0x0000000a0b0b7291 */ /* 0x000fe2000f8e683f */
[----:B------:R-:W-:-:S02]  /*1310*/  CS2R R76, SRZ ;  /* 0x00000000004c7805 */ /* 0x000fc4000001ff00 */
[----:B------:R-:W-:Y:S02]  /*1320*/  CS2R R78, SRZ ;  /* 0x00000000004e7805 */ /* 0x000fe4000001ff00 */
[----:B------:R-:W-:Y:S01]  /*1330*/  CS2R R80, SRZ ;  /* 0x0000000000507805 */ /* 0x000fe2000001ff00 */
[----:B------:R-:W-:Y:S01]  /*1340*/  UIADD3 UR11, UR11, 0x100, URZ ;  /* 0x000001000b0b7890 */ /* 0x000fe2000fffe03f */
[----:B------:R-:W-:Y:S02]  /*1350*/  CS2R R82, SRZ ;  /* 0x0000000000527805 */ /* 0x000fe4000001ff00 */
[----:B------:R-:W-:Y:S02]  /*1360*/  CS2R R84, SRZ ;  /* 0x0000000000547805 */ /* 0x000fe4000001ff00 */
[----:B------:R-:W-:Y:S01]  /*1370*/  CS2R R86, SRZ ;  /* 0x0000000000567805 */ /* 0x000fe2000001ff00 */
[----:B------:R-:W-:Y:S01]  /*1380*/  USHF.R.U32.HI UR11, URZ, 0x4, UR11 ;  /* 0x000000043f0b7899 */ /* 0x000fe2000801160b */
[----:B------:R-:W-:-:S02]  /*1390*/  CS2R R24, SRZ ;  /* 0x0000000000187805 */ /* 0x000fc4000001ff00 */
[----:B------:R-:W-:Y:S02]  /*13a0*/  CS2R R26, SRZ ;  /* 0x00000000001a7805 */ /* 0x000fe4000001ff00 */
[----:B------:R-:W-:Y:S01]  /*13b0*/  CS2R R28, SRZ ;  /* 0x00000000001c7805 */ /* 0x000fe2000001ff00 */
[----:B------:R-:W-:Y:S01]  /*13c0*/  ULOP3.LUT UR11, UR11, 0x3fff, URZ, 0xc0, !UPT ;  /* 0x00003fff0b0b7892 */ /* 0x000fe2000f8ec03f */
        /* <DEDUP_REMOVED lines=12> */
[----:B------:R-:W-:Y:S01]  /*1490*/  CS2R R54, SRZ ;  /* 0x0000000000367805 */ /* 0x000fe2000001ff00 */
[----:B------:R-:W-:Y:S06]  /*14a0*/  @!P0 BRA `(.L_x_13) ;  /* 0x0000000800a08947 */ /* 0x000fec0003800000 */
[----:B------:R-:W-:-:S13]  /*14b0*/  ISETP.NE.AND P1, PT, R142, 0x3, PT ;  /* 0x000000038e00780c */ /* 0x000fda0003f25270 */
[----:B------:R-:W-:Y:S05]  /*14c0*/  @!P1 BRA `(.L_x_14) ;  /* 0x0000000000049947 */ /* 0x000fea0003800000 */
[----:B------:R-:W-:Y:S01]  /*14d0*/  BPT.TRAP 0x1 ;  /* 0x000000040000795c */ /* 0x000fe20000300000 */
.L_x_14:
[----:B------:R-:W-:Y:S01]  /*14e0*/  ULEA UR6, UR5, UR10, 0x3 ;  /* 0x0000000a05067291 */ /* 0x000fe2000f8e183f */
[----:B------:R-:W-:-:S05]  /*14f0*/  IMAD.U32 R10, RZ, RZ, UR4 ;  /* 0x00000004ff0a7e24 */ /* 0x000fca000f8e00ff */
[----:B------:R-:W-:-:S04]  /*1500*/  SHF.L.U32 R10, R10, 0x1f, RZ ;  /* 0x0000001f0a0a7819 */ /* 0x000fc800000006ff */
[----:B------:R0:W1:Y:S01]  /*1510*/  SYNCS.PHASECHK.TRANS64.TRYWAIT P0, [UR6], R10 ;  /* 0x0000000aff0075a7 */ /* 0x0000620008000146 */
[----:B------:R-:W-:Y:S05]  /*1520*/  @!P1 BRA `(.L_x_15) ;  /* 0x0000000000049947 */ /* 0x000fea0003800000 */
[----:B------:R-:W-:Y:S01]  /*1530*/  BPT.TRAP 0x1 ;  /* 0x000000040000795c */ /* 0x000fe20000300000 */
.L_x_15:
[----:B-1----:R-:W-:Y:S05]  /*1540*/  @P0 BRA `(.L_x_16) ;  /* 0x0000000000080947 */ /* 0x002fea0003800000 */
[----:B------:R-:W1:Y:S02]  /*1550*/  SYNCS.PHASECHK.TRANS64.TRYWAIT P0, [UR6], R10 ;  /* 0x0000000aff0075a7 */ /* 0x000e640008000146 */
[----:B-1----:R-:W-:Y:S05]  /*1560*/  @!P0 BRA `(.L_x_17) ;  /* 0x0000008000688947 */ /* 0x002fea0003800000 */
.L_x_16:
[----:B------:R-:W-:Y:S01]  /*1570*/  UIADD3 UR6, UR10, 0x28100, URZ ;  /* 0x000281000a067890 */ /* 0x000fe2000fffe03f */
[----:B------:R-:W-:Y:S01]  /*1580*/  WARPGROUP.ARRIVE ;  /* 0x00000000000079c5 */ /* 0x000fe20000000000 */
[----:B------:R-:W-:Y:S01]  /*1590*/  ULOP3.LUT UR8, UR11, 0x10000, URZ, 0xfc, !UPT ;  /* 0x000100000b087892 */ /* 0x000fe2000f8efc3f */
[----:B------:R-:W-:Y:S01]  /*15a0*/  CS2R R18, SRZ ;  /* 0x0000000000127805 */ /* 0x000fe2000001ff00 */
[----:B------:R-:W-:Y:S01]  /*15b0*/  USHF.R.U32.HI UR6, URZ, 0x4, UR6 ;  /* 0x000000043f067899 */ /* 0x000fe20008011606 */
[----:B------:R-:W-:Y:S01]  /*15c0*/  CS2R R16, SRZ ;  /* 0x0000000000107805 */ /* 0x000fe2000001ff00 */
[----:B------:R-:W-:Y:S01]  /*15d0*/  ULEA UR8, UR5, UR8, 0xb ;  /* 0x0000000805087291 */ /* 0x000fe2000f8e583f */
[----:B------:R-:W-:Y:S01]  /*15e0*/  CS2R R20, SRZ ;  /* 0x0000000000147805 */ /* 0x000fe2000001ff00 */
[----:B------:R-:W-:Y:S01]  /*15f0*/  ULOP3.LUT UR6, UR6, 0x3fff, URZ, 0xc0, !UPT ;  /* 0x00003fff06067892 */ /* 0x000fe2000f8ec03f */
[----:B------:R-:W-:Y:S01]  /*1600*/  CS2R R22, SRZ ;  /* 0x0000000000167805 */ /* 0x000fe2000001ff00 */
[----:B------:R-:W-:Y:S01]  /*1610*/  UMOV UR13, 0x40000040 ;  /* 0x40000040000d7882 */ /* 0x000fe20000000000 */
[----:B------:R-:W-:Y:S01]  /*1620*/  UMOV UR15, 0x40000040 ;  /* 0x40000040000f7882 */ /* 0x000fe20000000000 */
[----:B------:R-:W-:Y:S01]  /*1630*/  ULOP3.LUT UR6, UR6, 0x10000, URZ, 0xfc, !UPT ;  /* 0x0001000006067892 */ /* 0x000fe2000f8efc3f */
[----:B------:R-:W-:Y:S01]  /*1640*/  CS2R R88, SRZ ;  /* 0x0000000000587805 */ /* 0x000fe2000001ff00 */
[----:B------:R-:W-:Y:S01]  /*1650*/  UMOV UR12, UR8 ;  /* 0x00000008000c7c82 */ /* 0x000fe20008000000 */
[----:B------:R-:W-:Y:S01]  /*1660*/  CS2R R90, SRZ ;  /* 0x00000000005a7805 */ /* 0x000fe2000001ff00 */
[----:B------:R-:W-:Y:S01]  /*1670*/  ULEA UR7, UR5, UR6, 0x9 ;  /* 0x0000000605077291 */ /* 0x000fe2000f8e483f */
[----:B------:R-:W-:Y:S01]  /*1680*/  CS2R R92, SRZ ;  /* 0x00000000005c7805 */ /* 0x000fe2000001ff00 */
[----:B------:R-:W-:Y:S01]  /*1690*/  UIADD3 UR6, UR8, 0x400, URZ ;  /* 0x0000040008067890 */ /* 0x000fe2000fffe03f */
[----:B------:R-:W-:-:S02]  /*16a0*/  CS2R R96, SRZ ;  /* 0x0000000000607805 */ /* 0x000fc4000001ff00 */
[----:B------:R-:W-:Y:S02]  /*16b0*/  CS2R R94, SRZ ;  /* 0x00000000005e7805 */ /* 0x000fe4000001ff00 */
[----:B------:R-:W-:Y:S02]  /*16c0*/  CS2R R98, SRZ ;  /* 0x0000000000627805 */ /* 0x000fe4000001ff00 */
[----:B------:R-:W-:Y:S01]  /*16d0*/  CS2R R100, SRZ ;  /* 0x0000000000647805 */ /* 0x000fe2000001ff00 */
[----:B------:R-:W-:Y:S01]  /*16e0*/  UMOV UR14, UR7 ;  /* 0x00000007000e7c82 */ /* 0x000fe20008000000 */
[----:B------:R-:W-:Y:S01]  /*16f0*/  CS2R R102, SRZ ;  /* 0x0000000000667805 */ /* 0x000fe2000001ff00 */
[----:B------:R-:W-:Y:S01]  /*1700*/  QGMMA.64x64x32.F32.E5M2.E5M2 R56, gdesc[UR12], RZ, !UPT ;  /* 0x00e000000c3879f3 */ /* 0x000fe2000c7038ff */
[----:B------:R-:W-:Y:S01]  /*1710*/  UMOV UR12, UR6 ;  /* 0x00000006000c7c82 */ /* 0x000fe20008000000 */
[----:B------:R-:W-:Y:S01]  /*1720*/  UMOV UR13, 0x40000040 ;  /* 0x40000040000d7882 */ /* 0x000fe20000000000 */
[----:B------:R-:W-:Y:S01]  /*1730*/  UIADD3 UR6, UR8, 0x402, URZ ;  /* 0x0000040208067890 */ /* 0x000fe2000fffe03f */
[----:B------:R-:W-:Y:S01]  /*1740*/  QGMMA.64x64x32.F32.E5M2.E5M2 R24, gdesc[UR12], RZ, !UPT ;  /* 0x00e000000c1879f3 */ /* 0x000fe2000c7038ff */
[----:B------:R-:W-:Y:S01]  /*1750*/  UIADD3 UR12, UR8, 0x2, URZ ;  /* 0x00000002080c7890 */ /* 0x000fe2000fffe03f */
[----:B------:R-:W-:Y:S01]  /*1760*/  CS2R R104, SRZ ;  /* 0x0000000000687805 */ /* 0x000fe2000001ff00 */
[----:B------:R-:W-:Y:S01]  /*1770*/  UIADD3 UR14, UR7, 0x2, URZ ;  /* 0x00000002070e7890 */ /* 0x000fe2000fffe03f */
[----:B------:R-:W-:Y:S01]  /*1780*/  CS2R R108, SRZ ;  /* 0x00000000006c7805 */ /* 0x000fe2000001ff00 */
[----:B------:R-:W-:Y:S01]  /*1790*/  UMOV UR13, 0x40000040 ;  /* 0x40000040000d7882 */ /* 0x000fe20000000000 */
[----:B------:R-:W-:Y:S01]  /*17a0*/  UMOV UR15, 0x40000040 ;  /* 0x40000040000f7882 */ /* 0x000fe20000000000 */
        /* <DEDUP_REMOVED lines=16> */
[----:B------:R-:W-:Y:S01]  /*18b0*/  CS2R R140, SRZ ;  /* 0x00000000008c7805 */ /* 0x000fe2000001ff00 */
[----:B------:R-:W-:Y:S02]  /*18c0*/  IMAD.MOV.U32 R143, RZ, RZ, RZ ;  /* 0x000000ffff8f7224 */ /* 0x000fe400078e00ff */
[----:B------:R-:W-:Y:S01]  /*18d0*/  IMAD.MOV.U32 R145, RZ, RZ, RZ ;  /* 0x000000ffff917224 */ /* 0x000fe200078e00ff */
[----:B------:R-:W-:Y:S01]  /*18e0*/  QGMMA.64x64x32.F32.E5M2.E5M2 R56, gdesc[UR12], R56 ;  /* 0x00e000000c3879f3 */ /* 0x000fe20008703838 */
[----:B------:R-:W-:Y:S01]  /*18f0*/  UMOV UR12, UR6 ;  /* 0x00000006000c7c82 */ /* 0x000fe20008000000 */
[----:B------:R-:W-:Y:S01]  /*1900*/  UMOV UR13, 0x40000040 ;  /* 0x40000040000d7882 */ /* 0x000fe20000000000 */
[----:B------:R-:W-:Y:S01]  /*1910*/  UIADD3 UR6, UR8, 0x404, URZ ;  /* 0x0000040408067890 */ /* 0x000fe2000fffe03f */
[----:B------:R-:W-:Y:S01]  /*1920*/  QGMMA.64x64x32.F32.E5M2.E5M2 R24, gdesc[UR12], R24 ;  /* 0x00e000000c1879f3 */ /* 0x000fe20008703818 */
[----:B------:R-:W-:-:S02]  /*1930*/  UIADD3 UR12, UR8, 0x4, URZ ;  /* 0x00000004080c7890 */ /* 0x000fc4000fffe03f */
[----:B------:R-:W-:Y:S01]  /*1940*/  UIADD3 UR14, UR7, 0x4, URZ ;  /* 0x00000004070e7890 */ /* 0x000fe2000fffe03f */
[----:B------:R-:W-:Y:S01]  /*1950*/  UMOV UR13, 0x40000040 ;  /* 0x40000040000d7882 */ /* 0x000fe20000000000 */
[----:B------:R-:W-:-:S07]  /*1960*/  UMOV UR15, 0x40000040 ;  /* 0x40000040000f7882 */ /* 0x000fce0000000000 */
[----:B------:R-:W-:Y:S01]  /*1970*/  QGMMA.64x64x32.F32.E5M2.E5M2 R56, gdesc[UR12], R56 ;  /* 0x00e000000c3879f3 */ /* 0x000fe20008703838 */
[----:B------:R-:W-:Y:S01]  /*1980*/  UMOV UR12, UR6 ;  /* 0x00000006000c7c82 */ /* 0x000fe20008000000 */
[----:B------:R-:W-:Y:S01]  /*1990*/  UMOV UR13, 0x40000040 ;  /* 0x40000040000d7882 */ /* 0x000fe20000000000 */
[----:B------:R-:W-:Y:S01]  /*19a0*/  UMOV UR6, 0x4 ;  /* 0x0000000400067882 */ /* 0x000fe20000000000 */
[----:B------:R-:W-:Y:S01]  /*19b0*/  QGMMA.64x64x32.F32.E5M2.E5M2 R24, gdesc[UR12], R24 ;  /* 0x00e000000c1879f3 */ /* 0x000fe20008703818 */
[----:B------:R-:W-:Y:S02]  /*19c0*/  UIADD3 UR14, UR7, 0x6, URZ ;  /* 0x00000006070e7890 */ /* 0x000fe4000fffe03f */
[----:B------:R-:W-:Y:S01]  /*19d0*/  UIADD3 UR12, UR8, 0x6, URZ ;  /* 0x00000006080c7890 */ /* 0x000fe2000fffe03f */
[----:B------:R-:W-:Y:S01]  /*19e0*/  ULDC UR7, c[0x0][0x50c] ;  /* 0x0001430000077ab9 */ /* 0x000fe20000000800 */
[----:B------:R-:W-:Y:S02]  /*19f0*/  UIADD3 UR8, UR8, 0x406, URZ ;  /* 0x0000040608087890 */ /* 0x000fe4000fffe03f */
[----:B------:R-:W-:Y:S01]  /*1a00*/  UISETP.NE.AND UP0, UPT, UR7, 0x4, UPT ;  /* 0x000000040700788c */ /* 0x000fe2000bf05270 */
[----:B------:R-:W-:Y:S01]  /*1a10*/  UMOV UR13, 0x40000040 ;  /* 0x40000040000d7882 */ /* 0x000fe20000000000 */
[----:B------:R-:W-:-:S02]  /*1a20*/  UMOV UR15, 0x40000040 ;  /* 0x40000040000f7882 */ /* 0x000fc40000000000 */
[----:B------:R-:W-:-:S06]  /*1a30*/  USEL UR7, URZ, 0x1, UP0 ;  /* 0x000000013f077887 */ /* 0x000fcc0008000000 */
[----:B------:R-:W-:Y:S01]  /*1a40*/  ISETP.NE.AND P0, PT, RZ, UR7, PT ;  /* 0x00000007ff007c0c */ /* 0x000fe2000bf05270 */
[----:B------:R-:W-:Y:S01]  /*1a50*/  QGMMA.64x64x32.F32.E5M2.E5M2 R56, gdesc[UR12], R56 ;  /* 0x00e000000c3879f3 */ /* 0x000fe20008703838 */
[----:B------:R-:W-:Y:S01]  /*1a60*/  UMOV UR12, UR8 ;  /* 0x00000008000c7c82 */ /* 0x000fe20008000000 */
[----:B------:R-:W-:Y:S02]  /*1a70*/  UMOV UR13, 0x40000040 ;  /* 0x40000040000d7882 */ /* 0x000fe40000000000 */
[----:B------:R-:W-:Y:S08]  /*1a80*/  QGMMA.64x64x32.F32.E5M2.E5M2 R24, gdesc[UR12], R24, gsb0 ;  /* 0x00e000000c1879f3 */ /* 0x000ff00008003818 */
[----:B------:R-:W-:Y:S05]  /*1a90*/  @!P0 BRA `(.L_x_18) ;  /* 0x0000000400088947 */ /* 0x000fea0003800000 */
[----:B------:R-:W-:Y:S02]  /*1aa0*/  WARPGROUP.DEPBAR.LE gsb0, 0x0 ;  /* 0x00008000000079c5 */ /* 0x000fe40000010000 */
[----:B------:R-:W-:-:S01]  /*1ab0*/  FADD R145, RZ, R56 ;  /* 0x00000038ff917221 */ /* 0x000fc20000000000 */
[----:B------:R-:W-:Y:S01]  /*1ac0*/  FADD R140, RZ, R57 ;  /* 0x00000039ff8c7221 */ /* 0x000fe20000000000 */
        /* <DEDUP_REMOVED lines=62> */
[----:B------:R-:W-:-:S06]  /*1eb0*/  UMOV UR6, URZ ;  /* 0x0000003f00067c82 */ /* 0x000fcc0008000000 */
.L_x_18:
[----:B------:R-:W-:-:S04]  /*1ec0*/  UIADD3 UR12, UR5, 0x1, URZ ;  /* 0x00000001050c7890 */ /* 0x000fc8000fffe03f */
[----:B------:R-:W-:-:S04]  /*1ed0*/  UISETP.NE.AND UP0, UPT, UR12, 0x5, UPT ;  /* 0x000000050c00788c */ /* 0x000fc8000bf05270 */
[----:B------:R-:W-:Y:S02]  /*1ee0*/  USEL UR8, URZ, 0x1, UP0 ;  /* 0x000000013f087887 */ /* 0x000fe40008000000 */
[----:B------:R-:W-:Y:S02]  /*1ef0*/  USEL UR12, UR12, URZ, UP0 ;  /* 0x0000003f0c0c7287 */ /* 0x000fe40008000000 */
[----:B------:R-:W-:-:S06]  /*1f00*/  ULOP3.LUT UR8, UR4, UR8, URZ, 0x3c, !UPT ;  /* 0x0000000804087292 */ /* 0x000fcc000f8e3c3f */
[----:B------:R-:W-:Y:S01]  /*1f10*/  IMAD.U32 R13, RZ, RZ, UR8 ;  /* 0x00000008ff0d7e24 */ /* 0x000fe2000f8e00ff */
[----:B------:R-:W-:-:S06]  /*1f20*/  UMOV UR8, 0x1 ;  /* 0x0000000100087882 */ /* 0x000fcc0000000000 */
.L_x_13:
[----:B------:R-:W-:-:S04]  /*1f30*/  UISETP.LT.AND UP0, UPT, UR9, 0x1, UPT ;  /* 0x000000010900788c */ /* 0x000fc8000bf01270 */
[----:B------:R-:W-:-:S04]  /*1f40*/  USEL UR13, UR9, 0x1, UP0 ;  /* 0x00000001090d7887 */ /* 0x000fc80008000000 */
[----:B------:R-:W-:-:S04]  /*1f50*/  UIADD3 UR13, UR9, -UR13, URZ ;  /* 0x8000000d090d7290 */ /* 0x000fc8000fffe03f */
[----:B------:R-:W-:-:S06]  /*1f60*/  UISETP.GE.AND UP0, UPT, UR13, 0x1, UPT ;  /* 0x000000010d00788c */ /* 0x000fcc000bf06270 */
[----:B------:R-:W-:-:S13]  /*1f70*/  PLOP3.LUT P0, PT, PT, PT, UP0, 0x80, 0x0 ;  /* 0x000000000000781c */ /* 0x000fda0003f0f008 */
[----:B------:R-:W-:Y:S05]  /*1f80*/  @!P0 BRA `(.L_x_19) ;  /* 0x0000000800748947 */ /* 0x000fea0003800000 */
[----:B01----:R-:W-:Y:S01]  /*1f90*/  IMAD.U32 R10, RZ, RZ, UR13 ;  /* 0x0000000dff0a7e24 */ /* 0x003fe2000f8e00ff */
[----:B------:R-:W-:Y:S01]  /*1fa0*/  UMOV UR13, UR5 ;  /* 0x00000005000d7c82 */ /* 0x000fe20008000000 */
[----:B------:R-:W-:-:S05]  /*1fb0*/  ULDC UR15, c[0x0][0x50c] ;  /* 0x00014300000f7ab9 */ /* 0x000fca0000000800 */
.L_x_27:
[----:B------:R-:W-:-:S13]  /*1fc0*/  ISETP.NE.AND P1, PT, R142, 0x3, PT ;  /* 0x000000038e00780c */ /* 0x000fda0003f25270 */
[----:B01----:R-:W-:Y:S05]  /*1fd0*/  @!P1 BRA `(.L_x_20) ;  /* 0x0000000000049947 */ /* 0x003fea0003800000 */
[----:B------:R-:W-:Y:S01]  /*1fe0*/  BPT.TRAP 0x1 ;  /* 0x000000040000795c */ /* 0x000fe20000300000 */
.L_x_20:
[----:B------:R-:W0:Y:S01]  /*1ff0*/  S2UR UR14, SR_CgaCtaId ;  /* 0x00000000000e79c3 */ /* 0x000e220000008800 */
[----:B------:R-:W-:Y:S01]  /*2000*/  UMOV UR10, 0x400 ;  /* 0x00000400000a7882 */ /* 0x000fe20000000000 */
[----:B------:R-:W-:Y:S01]  /*2010*/  SHF.L.U32 R11, R13, 0x1f, RZ ;  /* 0x0000001f0d0b7819 */ /* 0x000fe200000006ff */
[----:B0-----:R-:W-:-:S04]  /*2020*/  ULEA UR10, UR14, UR10, 0x18 ;  /* 0x0000000a0e0a7291 */ /* 0x001fc8000f8ec03f */
[----:B------:R-:W-:-:S09]  /*2030*/  ULEA UR14, UR12, UR10, 0x3 ;  /* 0x0000000a0c0e7291 */ /* 0x000fd2000f8e183f */
[----:B------:R0:W1:Y:S01]  /*2040*/  SYNCS.PHASECHK.TRANS64.TRYWAIT P0, [UR14], R11 ;  /* 0x0000000bff0075a7 */ /* 0x000062000800014e */
[----:B------:R-:W-:Y:S05]  /*2050*/  @!P1 BRA `(.L_x_21) ;  /* 0x0000000000049947 */ /* 0x000fea0003800000 */
[----:B------:R-:W-:Y:S01]  /*2060*/  BPT.TRAP 0x1 ;  /* 0x000000040000795c */ /* 0x000fe20000300000 */
.L_x_21:
[----:B-1----:R-:W-:Y:S05]  /*2070*/  @P0 BRA `(.L_x_22) ;  /* 0x0000000000080947 */ /* 0x002fea0003800000 */
[----:B------:R-:W1:Y:S02]  /*2080*/  SYNCS.PHASECHK.TRANS64.TRYWAIT P0, [UR14], R11 ;  /* 0x0000000bff0075a7 */ /* 0x000e64000800014e */
[----:B-1----:R-:W-:Y:S05]  /*2090*/  @!P0 BRA `(.L_x_23) ;  /* 0x0000007400b48947 */ /* 0x002fea0003800000 */
.L_x_22:
[----:B------:R-:W-:Y:S01]  /*20a0*/  UIADD3 UR14, UR10, 0x28100, URZ ;  /* 0x000281000a0e7890 */ /* 0x000fe2000fffe03f */
[----:B------:R-:W-:Y:S01]  /*20b0*/  WARPGROUP.ARRIVE ;  /* 0x00000000000079c5 */ /* 0x000fe20000000000 */
[----:B------:R-:W-:Y:S02]  /*20c0*/  UISETP.NE.AND UP0, UPT, UR7, URZ, UPT ;  /* 0x0000003f0700728c */ /* 0x000fe4000bf05270 */
[----:B------:R-:W-:Y:S02]  /*20d0*/  USHF.R.U32.HI UR14, URZ, 0x4, UR14 ;  /* 0x000000043f0e7899 */ /* 0x000fe4000801160e */
[----:B------:R-:W-:Y:S02]  /*20e0*/  USEL UR8, UR8, URZ, !UP0 ;  /* 0x0000003f08087287 */ /* 0x000fe4000c000000 */
[----:B------:R-:W-:Y:S02]  /*20f0*/  ULOP3.LUT UR14, UR14, 0x3fff, URZ, 0xc0, !UPT ;  /* 0x00003fff0e0e7892 */ /* 0x000fe4000f8ec03f */
[----:B------:R-:W-:-:S02]  /*2100*/  ULOP3.LUT UR7, UR11, 0x10000, URZ, 0xfc, !UPT ;  /* 0x000100000b077892 */ /* 0x000fc4000f8efc3f */
[----:B------:R-:W-:Y:S02]  /*2110*/  ULOP3.LUT UR14, UR14, 0x10000, URZ, 0xfc, !UPT ;  /* 0x000100000e0e7892 */ /* 0x000fe4000f8efc3f */
[----:B------:R-:W-:Y:S02]  /*2120*/  UISETP.NE.U32.AND UP0, UPT, UR8, URZ, UPT ;  /* 0x0000003f0800728c */ /* 0x000fe4000bf05070 */
[----:B------:R-:W-:Y:S02]  /*2130*/  ULEA UR8, UR12, UR7, 0xb ;  /* 0x000000070c087291 */ /* 0x000fe4000f8e583f */
[----:B------:R-:W-:Y:S02]  /*2140*/  ULEA UR7, UR12, UR14, 0x9 ;  /* 0x0000000e0c077291 */ /* 0x000fe4000f8e483f */
[----:B------:R-:W-:Y:S01]  /*2150*/  UIADD3 UR14, UR8, 0x400, URZ ;  /* 0x00000400080e7890 */ /* 0x000fe2000fffe03f */
[----:B------:R-:W-:Y:S02]  /*2160*/  UMOV UR17, 0x40000040 ;  /* 0x4000004000117882 */ /* 0x000fe40000000000 */
[----:B------:R-:W-:Y:S01]  /*2170*/  UMOV UR16, UR8 ;  /* 0x0000000800107c82 */ /* 0x000fe20008000000 */
[----:B------:R-:W-:Y:S01]  /*2180*/  UMOV UR19, 0x40000040 ;  /* 0x4000004000137882 */ /* 0x000fe20000000000 */
[----:B------:R-:W-:Y:S01]  /*2190*/  UMOV UR18, UR7 ;  /* 0x0000000700127c82 */ /* 0x000fe20008000000 */
[----:B------:R-:W-:Y:S01]  /*21a0*/  UIADD3 UR6, UR6, 0x4, URZ ;  /* 0x0000000406067890 */ /* 0x000fe2000fffe03f */
[----:B------:R-:W-:Y:S01]  /*21b0*/  QGMMA.64x64x32.F32.E5M2.E5M2 R56, gdesc[UR16], R56, UP0 ;  /* 0x00e00000103879f3 */ /* 0x000fe2000bf03838 */
[----:B------:R-:W-:Y:S01]  /*21c0*/  UMOV UR16, UR14 ;  /* 0x0000000e00107c82 */ /* 0x000fe20008000000 */
[----:B------:R-:W-:Y:S01]  /*21d0*/  UMOV UR17, 0x40000040 ;  /* 0x4000004000117882 */ /* 0x000fe20000000000 */
[----:B------:R-:W-:Y:S01]  /*21e0*/  UIADD3 UR14, UR8, 0x402, URZ ;  /* 0x00000402080e7890 */ /* 0x000fe2000fffe03f */
[----:B------:R-:W-:Y:S01]  /*21f0*/  QGMMA.64x64x32.F32.E5M2.E5M2 R24, gdesc[UR16], R24, UP0 ;  /* 0x00e00000101879f3 */ /* 0x000fe2000bf03818 */
[----:B------:R-:W-:-:S02]  /*2200*/  UIADD3 UR16, UR8, 0x2, URZ ;  /* 0x0000000208107890 */ /* 0x000fc4000fffe03f */
[----:B------:R-:W-:Y:S01]  /*2210*/  UIADD3 UR18, UR7, 0x2, URZ ;  /* 0x0000000207127890 */ /* 0x000fe2000fffe03f */
[----:B------:R-:W-:Y:S01]  /*2220*/  UMOV UR17, 0x40000040 ;  /* 0x4000004000117882 */ /* 0x000fe20000000000 */
[----:B------:R-:W-:Y:S01]  /*2230*/  UMOV UR19, 0x40000040 ;  /* 0x4000004000137882 */ /* 0x000fe20000000000 */
[----:B------:R-:W-:-:S06]  /*2240*/  UISETP.NE.AND UP0, UPT, UR6, UR15, UPT ;  /* 0x0000000f0600728c */ /* 0x000fcc000bf05270 */
[----:B------:R-:W-:Y:S01]  /*2250*/  QGMMA.64x64x32.F32.E5M2.E5M2 R56, gdesc[UR16], R56 ;  /* 0x00e00000103879f3 */ /* 0x000fe20008703838 */
[----:B------:R-:W-:Y:S01]  /*2260*/  UMOV UR16, UR14 ;  /* 0x0000000e00107c82 */ /* 0x000fe20008000000 */
[----:B------:R-:W-:Y:S01]  /*2270*/  UMOV UR17, 0x40000040 ;  /* 0x4000004000117882 */ /* 0x000fe20000000000 */
[----:B------:R-:W-:Y:S01]  /*2280*/  UIADD3 UR14, UR8, 0x404, URZ ;  /* 0x00000404080e7890 */ /* 0x000fe2000fffe03f */
[----:B------:R-:W-:Y:S01]  /*2290*/  QGMMA.64x64x32.F32.E5M2.E5M2 R24, gdesc[UR16], R24 ;  /* 0x00e00000101879f3 */ /* 0x000fe20008703818 */
[----:B------:R-:W-:Y:S02]  /*22a0*/  UIADD3 UR16, UR8, 0x4, URZ ;  /* 0x0000000408107890 */ /* 0x000fe4000fffe03f */
[----:B------:R-:W-:Y:S01]  /*22b0*/  UIADD3 UR18, UR7, 0x4, URZ ;  /* 0x0000000407127890 */ /* 0x000fe2000fffe03f */
[----:B------:R-:W-:Y:S01]  /*22c0*/  UMOV UR17, 0x40000040 ;  /* 0x4000004000117882 */ /* 0x000fe20000000000 */
[----:B------:R-:W-:-:S07]  /*22d0*/  UMOV UR19, 0x40000040 ;  /* 0x4000004000137882 */ /* 0x000fce0000000000 */
[----:B------:R-:W-:Y:S01]  /*22e0*/  QGMMA.64x64x32.F32.E5M2.E5M2 R56, gdesc[UR16], R56 ;  /* 0x00e00000103879f3 */ /* 0x000fe20008703838 */
[----:B------:R-:W-:Y:S01]  /*22f0*/  UMOV UR16, UR14 ;  /* 0x0000000e00107c82 */ /* 0x000fe20008000000 */
[----:B------:R-:W-:Y:S02]  /*2300*/  UMOV UR17, 0x40000040 ;  /* 0x4000004000117882 */ /* 0x000fe40000000000 */
[----:B------:R-:W-:Y:S01]  /*2310*/  QGMMA.64x64x32.F32.E5M2.E5M2 R24, gdesc[UR16], R24 ;  /* 0x00e00000101879f3 */ /* 0x000fe20008703818 */
[----:B------:R-:W-:Y:S02]  /*2320*/  UIADD3 UR16, UR8, 0x6, URZ ;  /* 0x0000000608107890 */ /* 0x000fe4000fffe03f */
[----:B------:R-:W-:Y:S02]  /*2330*/  UIADD3 UR18, UR7, 0x6, URZ ;  /* 0x0000000607127890 */ /* 0x000fe4000fffe03f */
[----:B------:R-:W-:Y:S01]  /*2340*/  UIADD3 UR8, UR8, 0x406, URZ ;  /* 0x0000040608087890 */ /* 0x000fe2000fffe03f */
[----:B------:R-:W-:Y:S01]  /*2350*/  UMOV UR17, 0x40000040 ;  /* 0x4000004000117882 */ /* 0x000fe20000000000 */
[----:B------:R-:W-:Y:S01]  /*2360*/  UMOV UR19, 0x40000040 ;  /* 0x4000004000137882 */ /* 0x000fe20000000000 */
[----:B------:R-:W-:-:S06]  /*2370*/  USEL UR7, URZ, 0x1, UP0 ;  /* 0x000000013f077887 */ /* 0x000fcc0008000000 */
[----:B------:R-:W-:Y:S01]  /*2380*/  ISETP.NE.AND P0, PT, RZ, UR7, PT ;  /* 0x00000007ff007c0c */ /* 0x000fe2000bf05270 */
[----:B------:R-:W-:Y:S01]  /*2390*/  QGMMA.64x64x32.F32.E5M2.E5M2 R56, gdesc[UR16], R56 ;  /* 0x00e00000103879f3 */ /* 0x000fe20008703838 */
[----:B------:R-:W-:Y:S01]  /*23a0*/  UMOV UR16, UR8 ;  /* 0x0000000800107c82 */ /* 0x000fe20008000000 */
[----:B------:R-:W-:Y:S02]  /*23b0*/  UMOV UR17, 0x40000040 ;  /* 0x4000004000117882 */ /* 0x000fe40000000000 */
[----:B------:R-:W-:Y:S03]  /*23c0*/  QGMMA.64x64x32.F32.E5M2.E5M2 R24, gdesc[UR16], R24, gsb0 ;  /* 0x00e00000101879f3 */ /* 0x000fe60008003818 */
[----:B------:R-:W-:-:S05]  /*23d0*/  WARPGROUP.DEPBAR.LE gsb0, 0x1 ;  /* 0x00008000000079c5 */ /* 0x000fca0000010100 */
[----:B------:R-:W-:Y:S05]  /*23e0*/  @!P0 BRA `(.L_x_24) ;  /* 0x0000000400088947 */ /* 0x000fea0003800000 */
[----:B------:R-:W-:Y:S02]  /*23f0*/  WARPGROUP.DEPBAR.LE gsb0, 0x0 ;  /* 0x00008000000079c5 */ /* 0x000fe40000010000 */
[----:B------:R-:W-:-:S01]  /*2400*/  FADD R145, R56, R145 ;  /* 0x0000009138917221 */ /* 0x000fc20000000000 */
[----:B------:R-:W-:Y:S01]  /*2410*/  FADD R140, R57, R140 ;  /* 0x0000008c398c7221 */ /* 0x000fe20000000000 */
        /* <DEDUP_REMOVED lines=62> */
[----:B------:R-:W-:-:S06]  /*2800*/  UMOV UR6, URZ ;  /* 0x0000003f00067c82 */ /* 0x000fcc0008000000 */
.L_x_24:
[----:B------:R-:W-:Y:S05]  /*2810*/  @!P1 BRA `(.L_x_25) ;  /* 0x0000000000049947 */ /* 0x000fea0003800000 */
[----:B------:R-:W-:Y:S01]  /*2820*/  BPT.TRAP 0x1 ;  /* 0x000000040000795c */ /* 0x000fe20000300000 */
.L_x_25:
[----:B------:R-:W-:Y:S01]  /*2830*/  ULEA UR8, UR13, UR10, 0x3 ;  /* 0x0000000a0d087291 */ /* 0x000fe2000f8e183f */
[----:B------:R-:W-:-:S03]  /*2840*/  ISETP.GT.U32.AND P0, PT, R4, 0x1, PT ;  /* 0x000000010400780c */ /* 0x000fc60003f04070 */
[----:B------:R-:W-:-:S04]  /*2850*/  UIADD3 UR8, UR8, 0x28, URZ ;  /* 0x0000002808087890 */ /* 0x000fc8000fffe03f */
[----:B------:R-:W-:-:S09]  /*2860*/  UPRMT UR8, URZ, 0x654, UR8 ;  /* 0x000006543f087896 */ /* 0x000fd20008000008 */
[----:B------:R-:W-:Y:S01]  /*2870*/  SYNCS.ARRIVE.TRANS64.RED.A1T0 RZ, [UR8], RZ ;  /* 0x000000ffffff79a7 */ /* 0x000fe20008100408 */
[----:B------:R-:W-:Y:S05]  /*2880*/  @P0 BRA `(.L_x_26) ;  /* 0x0000000000040947 */ /* 0x000fea0003800000 */
[----:B------:R-:W-:Y:S01]  /*2890*/  BPT.TRAP 0x1 ;  /* 0x000000040000795c */ /* 0x000fe20000300000 */
.L_x_26:
[----:B------:R-:W-:Y:S01]  /*28a0*/  UIADD3 UR12, UR12, 0x1, URZ ;  /* 0x000000010c0c7890 */ /* 0x000fe2000fffe03f */
[C---:B------:R-:W-:Y:S01]  /*28b0*/  ISETP.GT.AND P0, PT, R10.reuse, 0x1, PT ;  /* 0x000000010a00780c */ /* 0x040fe20003f04270 */
[----:B------:R-:W-:Y:S01]  /*28c0*/  UIADD3 UR13, UR13, 0x1, URZ ;  /* 0x000000010d0d7890 */ /* 0x000fe2000fffe03f */
[----:B------:R-:W-:Y:S01]  /*28d0*/  VIADD R10, R10, 0xffffffff ;  /* 0xffffffff0a0a7836 */ /* 0x000fe20000000000 */
[----:B------:R-:W-:Y:S02]  /*28e0*/  UISETP.NE.AND UP0, UPT, UR12, 0x5, UPT ;  /* 0x000000050c00788c */ /* 0x000fe4000bf05270 */
[----:B------:R-:W-:Y:S02]  /*28f0*/  UISETP.NE.AND UP1, UPT, UR13, 0x5, UPT ;  /* 0x000000050d00788c */ /* 0x000fe4000bf25270 */
[----:B------:R-:W-:Y:S02]  /*2900*/  USEL UR8, URZ, 0x1, UP0 ;  /* 0x000000013f087887 */ /* 0x000fe40008000000 */
[----:B------:R-:W-:-:S02]  /*2910*/  USEL UR12, UR12, URZ, UP0 ;  /* 0x0000003f0c0c7287 */ /* 0x000fc40008000000 */
[----:B------:R-:W-:Y:S02]  /*2920*/  USEL UR13, UR13, URZ, UP1 ;  /* 0x0000003f0d0d7287 */ /* 0x000fe40008800000 */
[----:B------:R-:W-:Y:S01]  /*2930*/  LOP3.LUT R13, R13, UR8, RZ, 0x3c, !PT ;  /* 0x000000080d0d7c12 */ /* 0x000fe2000f8e3cff */
[----:B------:R-:W-:Y:S01]  /*2940*/  UMOV UR8, 0x1 ;  /* 0x0000000100087882 */ /* 0x000fe20000000000 */
[----:B------:R-:W-:Y:S08]  /*2950*/  @P0 BRA `(.L_x_27) ;  /* 0xfffffff400980947 */ /* 0x000ff0000383ffff */
.L_x_19:
[----:B------:R-:W-:Y:S01]  /*2960*/  UISETP.NE.AND UP0, UPT, UR6, URZ, UPT ;  /* 0x0000003f0600728c */ /* 0x000fe2000bf05270 */
[----:B01----:R-:W0:Y:S03]  /*2970*/  LDC R10, c[0x0][0x28c] ;  /* 0x0000a300ff0a7b82 */ /* 0x003e260000000800 */
[----:B------:R-:W-:-:S06]  /*2980*/  USEL UR6, URZ, 0x1, !UP0 ;  /* 0x000000013f067887 */ /* 0x000fcc000c000000 */
[----:B------:R-:W-:Y:S02]  /*2990*/  ISETP.NE.AND P0, PT, RZ, UR6, PT ;  /* 0x00000006ff007c0c */ /* 0x000fe4000bf05270 */
[----:B0-----:R-:W-:-:S11]  /*29a0*/  ISETP.GE.AND P1, PT, R10, 0x1, PT ;  /* 0x000000010a00780c */ /* 0x001fd60003f26270 */
[----:B------:R-:W-:Y:S05]  /*29b0*/  @!P0 BRA `(.L_x_28) ;  /* 0x0000000400048947 */ /* 0x000fea0003800000 */
[----:B------:R-:W-:Y:S02]  /*29c0*/  WARPGROUP.DEPBAR.LE gsb0, 0x0 ;  /* 0x00008000000079c5 */ /* 0x000fe40000010000 */
[----:B------:R-:W-:Y:S01]  /*29d0*/  FADD R145, R56, R145 ;  /* 0x0000009138917221 */ /* 0x000fe20000000000 */
        /* <DEDUP_REMOVED lines=62> */
[----:B------:R-:W-:-:S07]  /*2dc0*/  FADD R18, R18, R55 ;  /* 0x0000003712127221 */ /* 0x000fce0000000000 */
.L_x_28:
[----:B------:R-:W-:Y:S02]  /*2dd0*/  WARPGROUP.DEPBAR.LE gsb0, 0x0 ;  /* 0x00008000000079c5 */ /* 0x000fe40000010000 */
[----:B------:R-:W-:Y:S05]  /*2de0*/  @!P1 BRA `(.L_x_29) ;  /* 0x0000000000409947 */ /* 0x000fea0003800000 */
[----:B------:R-:W-:-:S13]  /*2df0*/  ISETP.NE.AND P0, PT, R142, 0x3, PT ;  /* 0x000000038e00780c */ /* 0x000fda0003f05270 */
[----:B------:R-:W-:Y:S05]  /*2e00*/  @!P0 BRA `(.L_x_30) ;  /* 0x0000000000048947 */ /* 0x000fea0003800000 */
[----:B------:R-:W-:Y:S01]  /*2e10*/  BPT.TRAP 0x1 ;  /* 0x000000040000795c */ /* 0x000fe20000300000 */
.L_x_30:
[----:B------:R-:W-:Y:S01]  /*2e20*/  UISETP.LT.AND UP0, UPT, UR9, 0x1, UPT ;  /* 0x000000010900788c */ /* 0x000fe2000bf01270 */
[----:B------:R-:W-:-:S03]  /*2e30*/  ISETP.GT.U32.AND P0, PT, R4, 0x1, PT ;  /* 0x000000010400780c */ /* 0x000fc60003f04070 */
[----:B------:R-:W-:-:S04]  /*2e40*/  USEL UR8, UR9, 0x1, UP0 ;  /* 0x0000000109087887 */ /* 0x000fc80008000000 */
[----:B------:R-:W-:-:S04]  /*2e50*/  UIADD3 UR8, UR5, UR9, -UR8 ;  /* 0x0000000905087290 */ /* 0x000fc8000fffe808 */
[----:B------:R-:W-:-:S04]  /*2e60*/  UIMAD.WIDE.U32 UR6, UR8, -0x33333333, URZ ;  /* 0xcccccccd080678a5 */ /* 0x000fc8000f8e003f */
[----:B------:R-:W-:-:S04]  /*2e70*/  USHF.R.U32.HI UR6, URZ, 0x2, UR7 ;  /* 0x000000023f067899 */ /* 0x000fc80008011607 */
[----:B------:R-:W-:-:S04]  /*2e80*/  UIMAD UR8, UR6, -0x5, UR8 ;  /* 0xfffffffb060878a4 */ /* 0x000fc8000f8e0208 */
[----:B------:R-:W-:-:S04]  /*2e90*/  ULEA UR8, UR8, UR10, 0x3 ;  /* 0x0000000a08087291 */ /* 0x000fc8000f8e183f */
[----:B------:R-:W-:-:S04]  /*2ea0*/  UIADD3 UR8, UR8, 0x28, URZ ;  /* 0x0000002808087890 */ /* 0x000fc8000fffe03f */
[----:B------:R-:W-:-:S09]  /*2eb0*/  UPRMT UR8, URZ, 0x654, UR8 ;  /* 0x000006543f087896 */ /* 0x000fd20008000008 */
[----:B------:R-:W-:Y:S01]  /*2ec0*/  SYNCS.ARRIVE.TRANS64.RED.A1T0 RZ, [UR8], RZ ;  /* 0x000000ffffff79a7 */ /* 0x000fe20008100408 */
[----:B------:R-:W-:Y:S05]  /*2ed0*/  @P0 BRA `(.L_x_29) ;  /* 0x0000000000040947 */ /* 0x000fea0003800000 */
[----:B------:R-:W-:Y:S01]  /*2ee0*/  BPT.TRAP 0x1 ;  /* 0x000000040000795c */ /* 0x000fe20000300000 */
.L_x_29:
[----:B------:R-:W0:Y:S01]  /*2ef0*/  LDC R14, c[0x0][0x288] ;  /* 0x0000a200ff0e7b82 */ /* 0x000e220000000800 */
[----:B------:R-:W-:Y:S01]  /*2f00*/  IMAD.SHL.U32 R33, R7, 0x40, RZ ;  /* 0x0000004007217824 */ /* 0x000fe200078e00ff */
[--C-:B------:R-:W-:Y:S01]  /*2f10*/  SHF.R.U32.HI R10, RZ, 0x2, R0.reuse ;  /* 0x00000002ff0a7819 */ /* 0x100fe20000011600 */
[----:B------:R-:W-:Y:S01]  /*2f20*/  UIADD3 UR5, UR9, UR5, URZ ;  /* 0x0000000509057290 */ /* 0x000fe2000fffe03f */
[----:B------:R-:W-:Y:S01]  /*2f30*/  LOP3.LUT R12, R0, 0x60, RZ, 0xc0, !PT ;  /* 0x00000060000c7812 */ /* 0x000fe200078ec0ff */
[----:B------:R-:W-:Y:S01]  /*2f40*/  IMAD.SHL.U32 R34, R6, 0x100, RZ ;  /* 0x0000010006227824 */ /* 0x000fe200078e00ff */
[----:B------:R-:W-:Y:S01]  /*2f50*/  SHF.R.U32.HI R13, RZ, 0x7, R0 ;  /* 0x00000007ff0d7819 */ /* 0x000fe20000011600 */
[----:B------:R-:W-:Y:S01]  /*2f60*/  UISETP.GT.U32.AND UP0, UPT, UR5, 0x4, UPT ;  /* 0x000000040500788c */ /* 0x000fe2000bf04070 */
[----:B------:R-:W-:Y:S01]  /*2f70*/  LOP3.LUT R11, R10, 0x7, RZ, 0xc0, !PT ;  /* 0x000000070a0b7812 */ /* 0x000fe200078ec0ff */
[C---:B------:R-:W-:Y:S01]  /*2f80*/  IMAD.SHL.U32 R26, R0.reuse, 0x2, RZ ;  /* 0x00000002001a7824 */ /* 0x040fe200078e00ff */
[----:B------:R-:W-:Y:S01]  /*2f90*/  SHF.R.U32.HI R12, RZ, 0x1, R12 ;  /* 0x00000001ff0c7819 */ /* 0x000fe2000001160c */
[----:B------:R-:W-:Y:S01]  /*2fa0*/  ULDC UR12, c[0x0][0x284] ;  /* 0x0000a100000c7ab9 */ /* 0x000fe20000000800 */
[----:B------:R-:W-:Y:S01]  /*2fb0*/  LOP3.LUT R10, R13, 0x1, RZ, 0xc0, !PT ;  /* 0x000000010d0a7812 */ /* 0x000fe200078ec0ff */
[----:B------:R-:W-:Y:S01]  /*2fc0*/  UISETP.LT.U32.AND UP0, UPT, UR9, 0x5, UP0 ;  /* 0x000000050900788c */ /* 0x000fe20008701070 */
[----:B------:R-:W-:Y:S01]  /*2fd0*/  IADD3 R15, RZ, -R12, -R11 ;  /* 0x8000000cff0f7210 */ /* 0x000fe20007ffe80b */
[----:B------:R-:W-:Y:S01]  /*2fe0*/  UISETP.GE.U32.AND UP1, UPT, UR9, 0x5, UPT ;  /* 0x000000050900788c */ /* 0x000fe2000bf26070 */
[----:B------:R-:W-:Y:S01]  /*2ff0*/  LOP3.LUT R13, R0, 0x3, RZ, 0xc0, !PT ;  /* 0x00000003000d7812 */ /* 0x000fe200078ec0ff */
[C---:B------:R-:W-:Y:S01]  /*3000*/  IMAD.SHL.U32 R24, R10.reuse, 0x40, RZ ;  /* 0x000000400a187824 */ /* 0x040fe200078e00ff */
[----:B------:R-:W-:Y:S01]  /*3010*/  SHF.R.S32.HI R29, RZ, 0x1f, R5 ;  /* 0x0000001fff1d7819 */ /* 0x000fe20000011405 */
[----:B------:R-:W-:Y:S01]  /*3020*/  UIMAD.WIDE.U32 UR6, UR5, -0x33333333, URZ ;  /* 0xcccccccd050678a5 */ /* 0x000fe2000f8e003f */
[C---:B------:R-:W-:Y:S01]  /*3030*/  LOP3.LUT R26, R33.reuse, 0x6, R26, 0xf8, !PT ;  /* 0x00000006211a7812 */ /* 0x040fe200078ef81a */
[----:B------:R-:W-:Y:S01]  /*3040*/  USEL UR8, URZ, 0x1, !UP0 ;  /* 0x000000013f087887 */ /* 0x000fe2000c000000 */
[----:B------:R-:W-:Y:S01]  /*3050*/  IMAD R15, R10, -0x40, R15 ;  /* 0xffffffc00a0f7824 */ /* 0x000fe200078e020f */
[----:B------:R-:W-:Y:S01]  /*3060*/  ULDC.64 UR10, c[0x0][0x5d0] ;  /* 0x00017400000a7ab9 */ /* 0x000fe20000000a00 */
[----:B0-----:R-:W-:Y:S01]  /*3070*/  ISETP.GE.AND P0, PT, R33, R14, PT ;  /* 0x0000000e2100720c */ /* 0x001fe20003f06270 */
[----:B------:R-:W-:Y:S01]  /*3080*/  IMAD R10, R13, -0x2, R14 ;  /* 0xfffffffe0d0a7824 */ /* 0x000fe200078e020e */
[----:B------:R-:W-:Y:S01]  /*3090*/  SHF.R.S32.HI R27, RZ, 0x1f, R26 ;  /* 0x0000001fff1b7819 */ /* 0x000fe2000001141a */
[----:B------:R-:W-:Y:S01]  /*30a0*/  IMAD R14, R29, UR10, RZ ;  /* 0x0000000a1d0e7c24 */ /* 0x000fe2000f8e02ff */
[----:B------:R-:W-:Y:S01]  /*30b0*/  ISETP.GE.OR P0, PT, R34, UR12, P0 ;  /* 0x0000000c22007c0c */ /* 0x000fe20008706670 */
[----:B------:R-:W-:Y:S01]  /*30c0*/  USHF.R.U32.HI UR6, URZ, 0x2, UR7 ;  /* 0x000000023f067899 */ /* 0x000fe20008011607 */
[----:B------:R-:W-:Y:S01]  /*30d0*/  LOP3.LUT R35, R24, 0x40, R11, 0xe2, !PT ;  /* 0x0000004018237812 */ /* 0x000fe200078ee20b */
[----:B------:R-:W-:Y:S01]  /*30e0*/  ULOP3.LUT UR4, UR4, UR8, URZ, 0x3c, !UPT ;  /* 0x0000000804047292 */ /* 0x000fe2000f8e3c3f */
[----:B------:R-:W-:Y:S01]  /*30f0*/  IMAD.WIDE R24, R6, 0x100, RZ ;  /* 0x0000010006187825 */ /* 0x000fe200078e02ff */
[----:B------:R-:W-:Y:S01]  /*3100*/  UIMAD UR5, UR6, -0x5, UR5 ;  /* 0xfffffffb060578a4 */ /* 0x000fe2000f8e0205 */
[----:B------:R-:W-:Y:S01]  /*3110*/  IADD3 R34, -R34, UR12, R15 ;  /* 0x0000000c22227c10 */ /* 0x000fe2000fffe10f */
[----:B------:R-:W-:Y:S01]  /*3120*/  @UP1 ULOP3.LUT UR4, UR4, 0x1, UR6, 0x78, !UPT ;  /* 0x0000000104041892 */ /* 0x000fe2000f8e7806 */
[C---:B------:R-:W-:Y:S01]  /*3130*/  IMAD R11, R5.reuse, UR11, R14 ;  /* 0x0000000b050b7c24 */ /* 0x040fe2000f8e020e */
[----:B------:R-:W-:Y:S01]  /*3140*/  LOP3.LUT R35, R24, R35, R12, 0xfe, !PT ;  /* 0x0000002318237212 */ /* 0x000fe200078efe0c */
[----:B------:R-:W-:-:S04]  /*3150*/  IMAD.WIDE.U32 R6, R5, UR10, R26 ;  /* 0x0000000a05067c25 */ /* 0x000fc8000f8e001a */
[----:B------:R-:W-:Y:S02]  /*3160*/  IMAD.IADD R7, R7, 0x1, R11 ;  /* 0x0000000107077824 */ /* 0x000fe400078e020b */
[----:B------:R-:W-:Y:S02]  /*3170*/  IMAD.IADD R33, R10, 0x1, -R33 ;  /* 0x000000010a217824 */ /* 0x000fe400078e0a21 */
[----:B------:R-:W-:Y:S01]  /*3180*/  IMAD.MOV.U32 R32, RZ, RZ, -0x1 ;  /* 0xffffffffff207424 */ /* 0x000fe200078e00ff */
[----:B------:R-:W-:Y:S06]  /*3190*/  @P0 BRA `(.L_x_31) ;  /* 0x0000004800040947 */ /* 0x000fec0003800000 */
[----:B------:R-:W0:Y:S01]  /*31a0*/  LDC.64 R30, c[0x0][0x5c8] ;  /* 0x00017200ff1e7b82 */ /* 0x000e220000000a00 */
[----:B------:R-:W-:Y:S01]  /*31b0*/  ULDC.64 UR6, c[0x0][0x5c0] ;  /* 0x0001700000067ab9 */ /* 0x000fe20000000a00 */
[----:B------:R-:W-:Y:S01]  /*31c0*/  BSSY B0, `(.L_x_31) ;  /* 0x000047e000007945 */ /* 0x000fe20003800000 */
[-C--:B0-----:R-:W-:Y:S02]  /*31d0*/  IMAD R10, R25, R30.reuse, RZ ;  /* 0x0000001e190a7224 */ /* 0x081fe400078e02ff */
[----:B------:R-:W-:-:S04]  /*31e0*/  IMAD.WIDE.U32 R6, R35, R30, R6 ;  /* 0x0000001e23067225 */ /* 0x000fc800078e0006 */
[----:B------:R-:W-:Y:S01]  /*31f0*/  IMAD R13, R35, R31, R10 ;  /* 0x0000001f230d7224 */ /* 0x000fe200078e020a */
[----:B------:R-:W-:Y:S01]  /*3200*/  IADD3 R14, P4, R6, UR6, RZ ;  /* 0x00000006060e7c10 */ /* 0x000fe2000ff9e0ff */
[C---:B------:R-:W-:Y:S01]  /*3210*/  IMAD.SHL.U32 R11, R30.reuse, 0x80, RZ ;  /* 0x000000801e0b7824 */ /* 0x040fe200078e00ff */
[C---:B------:R-:W-:Y:S01]  /*3220*/  LEA R28, P2, R30.reuse, R6, 0x3 ;  /* 0x000000061e1c7211 */ /* 0x040fe200078418ff */
[----:B------:R-:W-:Y:S01]  /*3230*/  IMAD.IADD R36, R7, 0x1, R13 ;  /* 0x0000000107247824 */ /* 0x000fe200078e020d */
[----:B------:R-:W-:Y:S02]  /*3240*/  SHF.L.U64.HI R7, R30, 0x7, R31 ;  /* 0x000000071e077819 */ /* 0x000fe4000001021f */
[----:B------:R-:W-:Y:S02]  /*3250*/  IADD3 R10, P1, P0, R6, UR6, R11 ;  /* 0x00000006060a7c10 */ /* 0x000fe4000f83e00b */
[----:B------:R-:W-:Y:S02]  /*3260*/  IADD3.X R15, R36, UR7, RZ, P4, !PT ;  /* 0x00000007240f7c10 */ /* 0x000fe4000a7fe4ff */
[----:B---3-5:R-:W-:-:S02]  /*3270*/  FSETP.NEU.AND P4, PT, R9, RZ, PT ;  /* 0x000000ff0900720b */ /* 0x028fc40003f8d000 */
[----:B------:R-:W-:Y:S02]  /*3280*/  LEA.HI.X R30, R30, R36, R31, 0x3, P2 ;  /* 0x000000241e1e7211 */ /* 0x000fe400010f1c1f */
[C---:B------:R-:W-:Y:S02]  /*3290*/  IADD3 R12, P2, R28.reuse, UR6, RZ ;  /* 0x000000061c0c7c10 */ /* 0x040fe4000ff5e0ff */
[----:B------:R-:W-:Y:S02]  /*32a0*/  IADD3 R6, P5, P6, R28, UR6, R11 ;  /* 0x000000061c067c10 */ /* 0x000fe4000febe00b */
[--C-:B------:R-:W-:Y:S02]  /*32b0*/  IADD3.X R11, R36, UR7, R7.reuse, P1, P0 ;  /* 0x00000007240b7c10 */ /* 0x100fe40008fe0407 */
[C---:B------:R-:W-:Y:S02]  /*32c0*/  IADD3.X R13, R30.reuse, UR7, RZ, P2, !PT ;  /* 0x000000071e0d7c10 */ /* 0x040fe400097fe4ff */
[----:B------:R-:W-:Y:S01]  /*32d0*/  IADD3.X R7, R30, UR7, R7, P5, P6 ;  /* 0x000000071e077c10 */ /* 0x000fe2000afec407 */
[----:B------:R-:W-:Y:S06]  /*32e0*/  @!P4 BRA `(.L_x_32) ;  /* 0x00000034009cc947 */ /* 0x000fec0003800000 */
[----:B------:R-:W-:Y:S01]  /*32f0*/  ULDC.64 UR6, c[0x0][0x5b8] ;  /* 0x00016e0000067ab9 */ /* 0x000fe20000000a00 */
[----:B------:R-:W-:Y:S01]  /*3300*/  ISETP.GE.AND P0, PT, R34, 0x1, PT ;  /* 0x000000012200780c */ /* 0x000fe20003f06270 */
[----:B------:R-:W-:Y:S01]  /*3310*/  IMAD R28, R29, UR6, RZ ;  /* 0x000000061d1c7c24 */ /* 0x000fe2000f8e02ff */
[----:B------:R-:W-:Y:S01]  /*3320*/  ULDC.64 UR10, c[0x0][0x5a8] ;  /* 0x00016a00000a7ab9 */ /* 0x000fe20000000a00 */
[----:B------:R-:W-:Y:S01]  /*3330*/  IMAD.WIDE.U32 R26, R5, UR6, R26 ;  /* 0x00000006051a7c25 */ /* 0x000fe2000f8e001a */
[----:B------:R-:W-:Y:S01]  /*3340*/  ISETP.LT.OR P4, PT, R33, 0x1, !P0 ;  /* 0x000000012100780c */ /* 0x000fe20004781670 */
[----:B------:R-:W-:Y:S02]  /*3350*/  BSSY B1, `(.L_x_33) ;  /* 0x000000c000017945 */ /* 0x000fe40003800000 */
[----:B------:R-:W-:Y:S01]  /*3360*/  IMAD R5, R5, UR7, R28 ;  /* 0x0000000705057c24 */ /* 0x000fe2000f8e021c */
[----:B------:R-:W-:Y:S02]  /*3370*/  ULDC.64 UR6, c[0x0][0x5b0] ;  /* 0x00016c0000067ab9 */ /* 0x000fe40000000a00 */
[----:B------:R-:W-:-:S02]  /*3380*/  IMAD R30, R25, UR6, RZ ;  /* 0x00000006191e7c24 */ /* 0x000fc4000f8e02ff */
[----:B------:R-:W-:Y:S02]  /*3390*/  IMAD.IADD R27, R27, 0x1, R5 ;  /* 0x000000011b1b7824 */ /* 0x000fe400078e0205 */
[C---:B------:R-:W-:Y:S02]  /*33a0*/  IMAD R5, R35.reuse, UR7, R30 ;  /* 0x0000000723057c24 */ /* 0x040fe4000f8e021e */
[----:B------:R-:W-:-:S03]  /*33b0*/  IMAD.WIDE.U32 R28, R35, UR6, R26 ;  /* 0x00000006231c7c25 */ /* 0x000fc6000f8e001a */
[----:B------:R-:W-:-:S04]  /*33c0*/  IADD3 R28, P1, R28, UR10, RZ ;  /* 0x0000000a1c1c7c10 */ /* 0x000fc8000ff3e0ff */
[--C-:B------:R-:W-:Y:S02]  /*33d0*/  IADD3.X R29, R29, UR11, R5.reuse, P1, !PT ;  /* 0x0000000b1d1d7c10 */ /* 0x100fe40008ffe405 */
[----:B------:R-:W-:Y:S01]  /*33e0*/  PRMT R5, RZ, 0x7610, R5 ;  /* 0x00007610ff057816 */ /* 0x000fe20000000005 */
[----:B------:R-:W-:Y:S06]  /*33f0*/  @P4 BRA `(.L_x_34) ;  /* 0x0000000000044947 */ /* 0x000fec0003800000 */
[----:B------:R0:W5:Y:S02]  /*3400*/  LDG.E.U8 R5, desc[UR20][R28.64] ;  /* 0x000000141c057981 */ /* 0x000164000c1e1100 */
.L_x_34:
[----:B------:R-:W-:Y:S05]  /*3410*/  BSYNC B1 ;  /* 0x0000000000017941 */ /* 0x000fea0003800000 */
.L_x_33:
[----:B-----5:R-:W-:Y:S01]  /*3420*/  LOP3.LUT R5, R5, 0xff, RZ, 0xc0, !PT ;  /* 0x000000ff05057812 */ /* 0x020fe200078ec0ff */
[----:B------:R-:W-:Y:S01]  /*3430*/  BSSY B1, `(.L_x_35) ;  /* 0x000000b000017945 */ /* 0x000fe20003800000 */
[----:B------:R-:W-:Y:S02]  /*3440*/  ISETP.LT.OR P2, PT, R33, 0x2, !P0 ;  /* 0x000000022100780c */ /* 0x000fe40004741670 */
[----:B------:R-:W-:-:S05]  /*3450*/  F2FP.F16.E5M2.UNPACK_B R5, R5 ;  /* 0x00000005ff05723e */ /* 0x000fca00020004ff */
[----:B------:R-:W-:Y:S01]  /*3460*/  HADD2.F32 R30, -RZ, R5.H0_H0 ;  /* 0x20000005ff1e7230 */ /* 0x000fe20000004100 */
[----:B------:R-:W-:-:S04]  /*3470*/  PRMT R5, RZ, 0x7610, R5 ;  /* 0x00007610ff057816 */ /* 0x000fc80000000005 */
[----:B------:R-:W-:-:S04]  /*3480*/  FMUL R30, R30, R9 ;  /* 0x000000091e1e7220 */ /* 0x000fc80000400000 */
[----:B--2---:R-:W-:-:S05]  /*3490*/  FFMA R30, R145, R8, R30 ;  /* 0x00000008911e7223 */ /* 0x004fca000000001e */
[----:B------:R-:W-:-:S05]  /*34a0*/  F2FP.SATFINITE.E5M2.F32.PACK_AB_MERGE_C R31, RZ, R30, RZ ;  /* 0x0000001eff1f723e */ /* 0x000fca00048060ff */
[----:B------:R1:W-:Y:S01]  /*34b0*/  @!P4 STG.E.U8 desc[UR20][R14.64], R31 ;  /* 0x0000001f0e00c986 */ /* 0x0003e2000c101114 */
[----:B------:R-:W-:Y:S05]  /*34c0*/  @P2 BRA `(.L_x_36) ;  /* 0x0000000000042947 */ /* 0x000fea0003800000 */
[----:B------:R2:W5:Y:S02]  /*34d0*/  LDG.E.U8 R5, desc[UR20][R28.64+0x1] ;  /* 0x000001141c057981 */ /* 0x000564000c1e1100 */
.L_x_36:
[----:B------:R-:W-:Y:S05]  /*34e0*/  BSYNC B1 ;  /* 0x0000000000017941 */ /* 0x000fea0003800000 */
.L_x_35:
[----:B-----5:R-:W-:Y:S01]  /*34f0*/  LOP3.LUT R5, R5, 0xff, RZ, 0xc0, !PT ;  /* 0x000000ff05057812 */ /* 0x020fe200078ec0ff */
[----:B------:R-:W-:Y:S01]  /*3500*/  BSSY B1, `(.L_x_37) ;  /* 0x0000013000017945 */ /* 0x000fe20003800000 */
[----:B------:R-:W-:Y:S02]  /*3510*/  IADD3 R37, P1, R35, 0x8, RZ ;  /* 0x0000000823257810 */ /* 0x000fe40007f3e0ff */
[----:B------:R-:W-:-:S03]  /*3520*/  F2FP.F16.E5M2.UNPACK_B R5, R5 ;  /* 0x00000005ff05723e */ /* 0x000fc600020004ff */
[----:B-1----:R-:W-:Y:S01]  /*3530*/  IMAD.X R31, RZ, RZ, R25, P1 ;  /* 0x000000ffff1f7224 */ /* 0x002fe200008e0619 */
[----:B------:R-:W-:Y:S01]  /*3540*/  ISETP.GE.AND P1, PT, R34, 0x9, PT ;  /* 0x000000092200780c */ /* 0x000fe20003f26270 */
[----:B------:R-:W-:Y:S02]  /*3550*/  HADD2.F32 R30, -RZ, R5.H0_H0 ;  /* 0x20000005ff1e7230 */ /* 0x000fe40000004100 */
[----:B------:R-:W-:Y:S01]  /*3560*/  IMAD R36, R31, UR6, RZ ;  /* 0x000000061f247c24 */ /* 0x000fe2000f8e02ff */
[----:B------:R-:W-:Y:S02]  /*3570*/  ISETP.LT.OR P5, PT, R33, 0x1, !P1 ;  /* 0x000000012100780c */ /* 0x000fe40004fa1670 */
[----:B------:R-:W-:Y:S01]  /*3580*/  FMUL R5, R30, R9 ;  /* 0x000000091e057220 */ /* 0x000fe20000400000 */
[----:B------:R-:W-:-:S04]  /*3590*/  IMAD.WIDE.U32 R30, R37, UR6, R26 ;  /* 0x00000006251e7c25 */ /* 0x000fc8000f8e001a */
[----:B------:R-:W-:Y:S01]  /*35a0*/  FFMA R5, R140, R8, R5 ;  /* 0x000000088c057223 */ /* 0x000fe20000000005 */
[----:B------:R-:W-:Y:S01]  /*35b0*/  IMAD R37, R37, UR7, R36 ;  /* 0x0000000725257c24 */ /* 0x000fe2000f8e0224 */
[----:B------:R-:W-:-:S03]  /*35c0*/  IADD3 R30, P4, R30, UR10, RZ ;  /* 0x0000000a1e1e7c10 */ /* 0x000fc6000ff9e0ff */
[----:B------:R-:W-:Y:S02]  /*35d0*/  F2FP.SATFINITE.E5M2.F32.PACK_AB_MERGE_C R39, RZ, R5, RZ ;  /* 0x00000005ff27723e */ /* 0x000fe400048060ff */
[----:B------:R-:W-:Y:S02]  /*35e0*/  IADD3.X R31, R31, UR11, R37, P4, !PT ;  /* 0x0000000b1f1f7c10 */ /* 0x000fe4000a7fe425 */
[----:B------:R-:W-:Y:S01]  /*35f0*/  PRMT R5, RZ, 0x7610, R5 ;  /* 0x00007610ff057816 */ /* 0x000fe20000000005 */
[----:B------:R1:W-:Y:S01]  /*3600*/  @!P2 STG.E.U8 desc[UR20][R14.64+0x1], R39 ;  /* 0x000001270e00a986 */ /* 0x0003e2000c101114 */
[----:B------:R-:W-:Y:S05]  /*3610*/  @P5 BRA `(.L_x_38) ;  /* 0x0000000000045947 */ /* 0x000fea0003800000 */
[----:B------:R3:W5:Y:S02]  /*3620*/  LDG.E.U8 R5, desc[UR20][R30.64] ;  /* 0x000000141e057981 */ /* 0x000764000c1e1100 */
.L_x_38:
[----:B------:R-:W-:Y:S05]  /*3630*/  BSYNC B1 ;  /* 0x0000000000017941 */ /* 0x000fea0003800000 */
.L_x_37:
[----:B-----5:R-:W-:Y:S01]  /*3640*/  LOP3.LUT R5, R5, 0xff, RZ, 0xc0, !PT ;  /* 0x000000ff05057812 */ /* 0x020fe200078ec0ff */
[----:B------:R-:W-:Y:S01]  /*3650*/  BSSY B1, `(.L_x_39) ;  /* 0x000000b000017945 */ /* 0x000fe20003800000 */
[----:B------:R-:W-:Y:S02]  /*3660*/  ISETP.LT.OR P2, PT, R33, 0x2, !P1 ;  /* 0x000000022100780c */ /* 0x000fe40004f41670 */
[----:B------:R-:W-:-:S05]  /*3670*/  F2FP.F16.E5M2.UNPACK_B R5, R5 ;  /* 0x00000005ff05723e */ /* 0x000fca00020004ff */
[----:B------:R-:W-:Y:S01]  /*3680*/  HADD2.F32 R36, -RZ, R5.H0_H0 ;  /* 0x20000005ff247230 */ /* 0x000fe20000004100 */
[----:B------:R-:W-:-:S04]  /*3690*/  PRMT R5, RZ, 0x7610, R5 ;  /* 0x00007610ff057816 */ /* 0x000fc80000000005 */
[----:B------:R-:W-:-:S04]  /*36a0*/  FMUL R36, R36, R9 ;  /* 0x0000000924247220 */ /* 0x000fc80000400000 */
[----:B------:R-:W-:-:S05]  /*36b0*/  FFMA R36, R143, R8, R36 ;  /* 0x000000088f247223 */ /* 0x000fca0000000024 */
[----:B------:R-:W-:-:S05]  /*36c0*/  F2FP.SATFINITE.E5M2.F32.PACK_AB_MERGE_C R37, RZ, R36, RZ ;  /* 0x00000024ff25723e */ /* 0x000fca00048060ff */
[----:B------:R4:W-:Y:S01]  /*36d0*/  @!P5 STG.E.U8 desc[UR20][R12.64], R37 ;  /* 0x000000250c00d986 */ /* 0x0009e2000c101114 */
[----:B------:R-:W-:Y:S05]  /*36e0*/  @P2 BRA `(.L_x_40) ;  /* 0x0000000000042947 */ /* 0x000fea0003800000 */
[----:B------:R0:W5:Y:S02]  /*36f0*/  LDG.E.U8 R5, desc[UR20][R30.64+0x1] ;  /* 0x000001141e057981 */ /* 0x000164000c1e1100 */
.L_x_40:
[----:B------:R-:W-:Y:S05]  /*3700*/  BSYNC B1 ;  /* 0x0000000000017941 */ /* 0x000fea0003800000 */
.L_x_39:
[----:B-----5:R-:W-:Y:S01]  /*3710*/  LOP3.LUT R5, R5, 0xff, RZ, 0xc0, !PT ;  /* 0x000000ff05057812 */ /* 0x020fe200078ec0ff */
[----:B------:R-:W-:Y:S01]  /*3720*/  BSSY B1, `(.L_x_41) ;  /* 0x000000b000017945 */ /* 0x000fe20003800000 */
[----:B------:R-:W-:Y:S02]  /*3730*/  ISETP.LT.OR P4, PT, R33, 0x9, !P0 ;  /* 0x000000092100780c */ /* 0x000fe40004781670 */
[----:B------:R-:W-:-:S05]  /*3740*/  F2FP.F16.E5M2.UNPACK_B R5, R5 ;  /* 0x00000005ff05723e */ /* 0x000fca00020004ff */
[----:B------:R-:W-:-:S05]  /*3750*/  HADD2.F32 R36, -RZ, R5.H0_H0 ;  /* 0x20000005ff247230 */ /* 0x000fca0000004100 */
[----:B------:R-:W-:-:S04]  /*3760*/  FMUL R5, R36, R9 ;  /* 0x0000000924057220 */ /* 0x000fc80000400000 */
[----:B------:R-:W-:-:S05]  /*3770*/  FFMA R5, R138, R8, R5 ;  /* 0x000000088a057223 */ /* 0x000fca0000000005 */
[----:B----4-:R-:W-:Y:S02]  /*3780*/  F2FP.SATFINITE.E5M2.F32.PACK_AB_MERGE_C R37, RZ, R5, RZ ;  /* 0x00000005ff25723e */ /* 0x010fe400048060ff */
[----:B------:R-:W-:-:S03]  /*3790*/  PRMT R5, RZ, 0x7610, R5 ;  /* 0x00007610ff057816 */ /* 0x000fc60000000005 */
[----:B------:R4:W-:Y:S01]  /*37a0*/  @!P2 STG.E.U8 desc[UR20][R12.64+0x1], R37 ;  /* 0x000001250c00a986 */ /* 0x0009e2000c101114 */
[----:B------:R-:W-:Y:S05]  /*37b0*/  @P4 BRA `(.L_x_42) ;  /* 0x0000000000044947 */ /* 0x000fea0003800000 */
[----:B------:R0:W5:Y:S02]  /*37c0*/  LDG.E.U8 R5, desc[UR20][R28.64+0x8] ;  /* 0x000008141c057981 */ /* 0x000164000c1e1100 */
.L_x_42:
[----:B------:R-:W-:Y:S05]  /*37d0*/  BSYNC B1 ;  /* 0x0000000000017941 */ /* 0x000fea0003800000 */
.L_x_41:
        /* <DEDUP_REMOVED lines=8> */
[----:B----4-:R-:W-:-:S05]  /*3860*/  F2FP.SATFINITE.E5M2.F32.PACK_AB_MERGE_C R37, RZ, R36, RZ ;  /* 0x00000024ff25723e */ /* 0x010fca00048060ff */
[----:B------:R4:W-:Y:S01]  /*3870*/  @!P4 STG.E.U8 desc[UR20][R14.64+0x8], R37 ;  /* 0x000008250e00c986 */ /* 0x0009e2000c101114 */
[----:B------:R-:W-:Y:S05]  /*3880*/  @P2 BRA `(.L_x_44) ;  /* 0x0000000000042947 */ /* 0x000fea0003800000 */
[----:B------:R0:W5:Y:S02]  /*3890*/  LDG.E.U8 R5, desc[UR20][R28.64+0x9] ;  /* 0x000009141c057981 */ /* 0x000164000c1e1100 */
.L_x_44:
[----:B------:R-:W-:Y:S05]  /*38a0*/  BSYNC B1 ;  /* 0x0000000000017941 */ /* 0x000fea0003800000 */
.L_x_43:
        /* <DEDUP_REMOVED lines=12> */
.L_x_46:
[----:B------:R-:W-:Y:S05]  /*3970*/  BSYNC B1 ;  /* 0x0000000000017941 */ /* 0x000fea0003800000 */
.L_x_45:
        /* <DEDUP_REMOVED lines=12> */
.L_x_48:
[----:B------:R-:W-:Y:S05]  /*3a40*/  BSYNC B1 ;  /* 0x0000000000017941 */ /* 0x000fea0003800000 */
.L_x_47:
        /* <DEDUP_REMOVED lines=12> */
.L_x_50:
[----:B------:R-:W-:Y:S05]  /*3b10*/  BSYNC B1 ;  /* 0x0000000000017941 */ /* 0x000fea0003800000 */
.L_x_49:
        /* <DEDUP_REMOVED lines=12> */
.L_x_52:
[----:B------:R-:W-:Y:S05]  /*3be0*/  BSYNC B1 ;  /* 0x0000000000017941 */ /* 0x000fea0003800000 */
.L_x_51:
        /* <DEDUP_REMOVED lines=12> */
.L_x_54:
[----:B------:R-:W-:Y:S05]  /*3cb0*/  BSYNC B1 ;  /* 0x0000000000017941 */ /* 0x000fea0003800000 */
.L_x_53:
        /* <DEDUP_REMOVED lines=12> */
.L_x_56:
[----:B------:R-:W-:Y:S05]  /*3d80*/  BSYNC B1 ;  /* 0x0000000000017941 */ /* 0x000fea0003800000 */
.L_x_55:
        /* <DEDUP_REMOVED lines=12> */
.L_x_58:
[----:B------:R-:W-:Y:S05]  /*3e50*/  BSYNC B1 ;  /* 0x0000000000017941 */ /* 0x000fea0003800000 */
.L_x_57:
        /* <DEDUP_REMOVED lines=12> */
.L_x_60:
[----:B------:R-:W-:Y:S05]  /*3f20*/  BSYNC B1 ;  /* 0x0000000000017941 */ /* 0x000fea0003800000 */
.L_x_59:
        /* <DEDUP_REMOVED lines=12> */
.L_x_62:
[----:B------:R-:W-:Y:S05]  /*3ff0*/  BSYNC B1 ;  /* 0x0000000000017941 */ /* 0x000fea0003800000 */
.L_x_61:
        /* <DEDUP_REMOVED lines=12> */
.L_x_64:
[----:B------:R-:W-:Y:S05]  /*40c0*/  BSYNC B1 ;  /* 0x0000000000017941 */ /* 0x000fea0003800000 */
.L_x_63:
        /* <DEDUP_REMOVED lines=12> */
.L_x_66:
[----:B------:R-:W-:Y:S05]  /*4190*/  BSYNC B1 ;  /* 0x0000000000017941 */ /* 0x000fea0003800000 */
.L_x_65:
        /* <DEDUP_REMOVED lines=12> */
.L_x_68:
[----:B------:R-:W-:Y:S05]  /*4260*/  BSYNC B1 ;  /* 0x0000000000017941 */ /* 0x000fea0003800000 */
.L_x_67:
        /* <DEDUP_REMOVED lines=12> */
.L_x_70:
[----:B------:R-:W-:Y:S05]  /*4330*/  BSYNC B1 ;  /* 0x0000000000017941 */ /* 0x000fea0003800000 */
.L_x_69:
        /* <DEDUP_REMOVED lines=12> */
.L_x_72:
[----:B------:R-:W-:Y:S05]  /*4400*/  BSYNC B1 ;  /* 0x0000000000017941 */ /* 0x000fea0003800000 */
.L_x_71:
        /* <DEDUP_REMOVED lines=12> */
.L_x_74:
[----:B------:R-:W-:Y:S05]  /*44d0*/  BSYNC B1 ;  /* 0x0000000000017941 */ /* 0x000fea0003800000 */
.L_x_73:
        /* <DEDUP_REMOVED lines=12> */
.L_x_76:
[----:B------:R-:W-:Y:S05]  /*45a0*/  BSYNC B1 ;  /* 0x0000000000017941 */ /* 0x000fea0003800000 */
.L_x_75:
        /* <DEDUP_REMOVED lines=12> */
.L_x_78:
[----:B------:R-:W-:Y:S05]  /*4670*/  BSYNC B1 ;  /* 0x0000000000017941 */ /* 0x000fea0003800000 */
.L_x_77:
        /* <DEDUP_REMOVED lines=12> */
.L_x_80:
[----:B------:R-:W-:Y:S05]  /*4740*/  BSYNC B1 ;  /* 0x0000000000017941 */ /* 0x000fea0003800000 */
.L_x_79:
        /* <DEDUP_REMOVED lines=12> */
.L_x_82:
[----:B------:R-:W-:Y:S05]  /*4810*/  BSYNC B1 ;  /* 0x0000000000017941 */ /* 0x000fea0003800000 */
.L_x_81:
        /* <DEDUP_REMOVED lines=12> */
.L_x_84:
[----:B------:R-:W-:Y:S05]  /*48e0*/  BSYNC B1 ;  /* 0x0000000000017941 */ /* 0x000fea0003800000 */
.L_x_83:
        /* <DEDUP_REMOVED lines=12> */
.L_x_86:
[----:B------:R-:W-:Y:S05]  /*49b0*/  BSYNC B1 ;  /* 0x0000000000017941 */ /* 0x000fea0003800000 */
.L_x_85:
        /* <DEDUP_REMOVED lines=12> */
.L_x_88:
[----:B------:R-:W-:Y:S05]  /*4a80*/  BSYNC B1 ;  /* 0x0000000000017941 */ /* 0x000fea0003800000 */
.L_x_87:
        /* <DEDUP_REMOVED lines=12> */
.L_x_90:
[----:B------:R-:W-:Y:S05]  /*4b50*/  BSYNC B1 ;  /* 0x0000000000017941 */ /* 0x000fea0003800000 */
.L_x_89:
        /* <DEDUP_REMOVED lines=12> */
.L_x_92:
[----:B------:R-:W-:Y:S05]  /*4c20*/  BSYNC B1 ;  /* 0x0000000000017941 */ /* 0x000fea0003800000 */
.L_x_91:
[----:B-----5:R-:W-:Y:S01]  /*4c30*/  LOP3.LUT R5, R5, 0xff, RZ, 0xc0, !PT ;  /* 0x000000ff05057812 */ /* 0x020fe200078ec0ff */
[----:B------:R-:W-:Y:S01]  /*4c40*/  BSSY B1, `(.L_x_93) ;  /* 0x000000b000017945 */ /* 0x000fe20003800000 */
[----:B------:R-:W-:Y:S02]  /*4c50*/  ISETP.LT.OR P2, PT, R33, 0x39, !P1 ;  /* 0x000000392100780c */ /* 0x000fe40004f41670 */
[----:B------:R-:W-:-:S05]  /*4c60*/  F2FP.F16.E5M2.UNPACK_B R5, R5 ;  /* 0x00000005ff05723e */ /* 0x000fca00020004ff */
[----:B0-2---:R-:W-:-:S05]  /*4c70*/  HADD2.F32 R28, -RZ, R5.H0_H0 ;  /* 0x20000005ff1c7230 */ /* 0x005fca0000004100 */
[----:B------:R-:W-:-:S04]  /*4c80*/  FMUL R5, R28, R9 ;  /* 0x000000091c057220 */ /* 0x000fc80000400000 */
[----:B------:R-:W-:-:S05]  /*4c90*/  FFMA R5, R112, R8, R5 ;  /* 0x0000000870057223 */ /* 0x000fca0000000005 */
[----:B------:R-:W-:Y:S02]  /*4ca0*/  F2FP.SATFINITE.E5M2.F32.PACK_AB_MERGE_C R29, RZ, R5, RZ ;  /* 0x00000005ff1d723e */ /* 0x000fe400048060ff */
[----:B------:R-:W-:-:S03]  /*4cb0*/  PRMT R5, RZ, 0x7610, R5 ;  /* 0x00007610ff057816 */ /* 0x000fc60000000005 */
[----:B------:R0:W-:Y:S01]  /*4cc0*/  @!P0 STG.E.U8 desc[UR20][R14.64+0x39], R29 ;  /* 0x0000391d0e008986 */ /* 0x0001e2000c101114 */
[----:B------:R-:W-:Y:S05]  /*4cd0*/  @P2 BRA `(.L_x_94) ;  /* 0x0000000000042947 */ /* 0x000fea0003800000 */
[----:B------:R2:W5:Y:S02]  /*4ce0*/  LDG.E.U8 R5, desc[UR20][R30.64+0x38] ;  /* 0x000038141e057981 */ /* 0x000564000c1e1100 */
.L_x_94:
[----:B------:R-:W-:Y:S05]  /*4cf0*/  BSYNC B1 ;  /* 0x0000000000017941 */ /* 0x000fea0003800000 */
.L_x_93:
[----:B-----5:R-:W-:Y:S01]  /*4d00*/  LOP3.LUT R5, R5, 0xff, RZ, 0xc0, !PT ;  /* 0x000000ff05057812 */ /* 0x020fe200078ec0ff */
[----:B------:R-:W-:Y:S01]  /*4d10*/  BSSY B1, `(.L_x_95) ;  /* 0x000000b000017945 */ /* 0x000fe20003800000 */
[----:B------:R-:W-:Y:S02]  /*4d20*/  ISETP.LT.OR P1, PT, R33, 0x3a, !P1 ;  /* 0x0000003a2100780c */ /* 0x000fe40004f21670 */
[----:B------:R-:W-:-:S05]  /*4d30*/  F2FP.F16.E5M2.UNPACK_B R5, R5 ;  /* 0x00000005ff05723e */ /* 0x000fca00020004ff */
[----:B01--4-:R-:W-:Y:S01]  /*4d40*/  HADD2.F32 R14, -RZ, R5.H0_H0 ;  /* 0x20000005ff0e7230 */ /* 0x013fe20000004100 */
[----:B------:R-:W-:-:S04]  /*4d50*/  PRMT R5, RZ, 0x7610, R5 ;  /* 0x00007610ff057816 */ /* 0x000fc80000000005 */
[----:B------:R-:W-:-:S04]  /*4d60*/  FMUL R14, R14, R9 ;  /* 0x000000090e0e7220 */ /* 0x000fc80000400000 */
[----:B------:R-:W-:-:S05]  /*4d70*/  FFMA R14, R115, R8, R14 ;  /* 0x00000008730e7223 */ /* 0x000fca000000000e */
[----:B------:R-:W-:-:S05]  /*4d80*/  F2FP.SATFINITE.E5M2.F32.PACK_AB_MERGE_C R15, RZ, R14, RZ ;  /* 0x0000000eff0f723e */ /* 0x000fca00048060ff */
[----:B------:R0:W-:Y:S01]  /*4d90*/  @!P2 STG.E.U8 desc[UR20][R12.64+0x38], R15 ;  /* 0x0000380f0c00a986 */ /* 0x0001e2000c101114 */
[----:B------:R-:W-:Y:S05]  /*4da0*/  @P1 BRA `(.L_x_96) ;  /* 0x0000000000041947 */ /* 0x000fea0003800000 */
[----:B------:R1:W5:Y:S02]  /*4db0*/  LDG.E.U8 R5, desc[UR20][R30.64+0x39] ;  /* 0x000039141e057981 */ /* 0x000364000c1e1100 */
.L_x_96:
[----:B------:R-:W-:Y:S05]  /*4dc0*/  BSYNC B1 ;  /* 0x0000000000017941 */ /* 0x000fea0003800000 */
.L_x_95:
[----:B-----5:R-:W-:Y:S01]  /*4dd0*/  LOP3.LUT R5, R5, 0xff, RZ, 0xc0, !PT ;  /* 0x000000ff05057812 */ /* 0x020fe200078ec0ff */
[----:B------:R-:W-:Y:S01]  /*4de0*/  BSSY B1, `(.L_x_97) ;  /* 0x0000013000017945 */ /* 0x000fe20003800000 */
[----:B------:R-:W-:Y:S02]  /*4df0*/  IADD3 R29, P0, R35, 0x80, RZ ;  /* 0x00000080231d7810 */ /* 0x000fe40007f1e0ff */
[----:B------:R-:W-:-:S03]  /*4e00*/  F2FP.F16.E5M2.UNPACK_B R5, R5 ;  /* 0x00000005ff05723e */ /* 0x000fc600020004ff */
[----:B0-----:R-:W-:Y:S01]  /*4e10*/  IMAD.X R15, RZ, RZ, R25, P0 ;  /* 0x000000ffff0f7224 */ /* 0x001fe200000e0619 */
        /* <DEDUP_REMOVED lines=9> */
[----:B-123--:R-:W-:Y:S02]  /*4eb0*/  F2FP.SATFINITE.E5M2.F32.PACK_AB_MERGE_C R31, RZ, R5, RZ ;  /* 0x00000005ff1f723e */ /* 0x00efe400048060ff */
[----:B------:R-:W-:Y:S02]  /*4ec0*/  IADD3.X R15, R15, UR11, R29, P2, !PT ;  /* 0x0000000b0f0f7c10 */ /* 0x000fe400097fe41d */
[----:B------:R-:W-:Y:S01]  /*4ed0*/  PRMT R5, RZ, 0x7610, R5 ;  /* 0x00007610ff057816 */ /* 0x000fe20000000005 */
[----:B------:R0:W-:Y:S01]  /*4ee0*/  @!P1 STG.E.U8 desc[UR20][R12.64+0x39], R31 ;  /* 0x0000391f0c009986 */ /* 0x0001e2000c101114 */
[----:B------:R-:W-:Y:S05]  /*4ef0*/  @P4 BRA `(.L_x_98) ;  /* 0x0000000000044947 */ /* 0x000fea0003800000 */
[----:B------:R1:W5:Y:S02]  /*4f00*/  LDG.E.U8 R5, desc[UR20][R14.64] ;  /* 0x000000140e057981 */ /* 0x000364000c1e1100 */
.L_x_98:
[----:B------:R-:W-:Y:S05]  /*4f10*/  BSYNC B1 ;  /* 0x0000000000017941 */ /* 0x000fea0003800000 */
.L_x_97:
[----:B-----5:R-:W-:Y:S01]  /*4f20*/  LOP3.LUT R5, R5, 0xff, RZ, 0xc0, !PT ;  /* 0x000000ff05057812 */ /* 0x020fe200078ec0ff */
[----:B------:R-:W-:Y:S01]  /*4f30*/  BSSY B1, `(.L_x_99) ;  /* 0x000000b000017945 */ /* 0x000fe20003800000 */
[----:B------:R-:W-:Y:S02]  /*4f40*/  ISETP.LT.OR P2, PT, R33, 0x2, !P0 ;  /* 0x000000022100780c */ /* 0x000fe40004741670 */
[----:B------:R-:W-:-:S05]  /*4f50*/  F2FP.F16.E5M2.UNPACK_B R5, R5 ;  /* 0x00000005ff05723e */ /* 0x000fca00020004ff */
[----:B0-----:R-:W-:Y:S01]  /*4f60*/  HADD2.F32 R12, -RZ, R5.H0_H0 ;  /* 0x20000005ff0c7230 */ /* 0x001fe20000004100 */
[----:B------:R-:W-:-:S04]  /*4f70*/  PRMT R5, RZ, 0x7610, R5 ;  /* 0x00007610ff057816 */ /* 0x000fc80000000005 */
[----:B------:R-:W-:-:S04]  /*4f80*/  FMUL R12, R12, R9 ;  /* 0x000000090c0c7220 */ /* 0x000fc80000400000 */
[----:B------:R-:W-:-:S05]  /*4f90*/  FFMA R12, R113, R8, R12 ;  /* 0x00000008710c7223 */ /* 0x000fca000000000c */
[----:B------:R-:W-:-:S05]  /*4fa0*/  F2FP.SATFINITE.E5M2.F32.PACK_AB_MERGE_C R13, RZ, R12, RZ ;  /* 0x0000000cff0d723e */ /* 0x000fca00048060ff */
[----:B------:R0:W-:Y:S01]  /*4fb0*/  @!P4 STG.E.U8 desc[UR20][R10.64], R13 ;  /* 0x0000000d0a00c986 */ /* 0x0001e2000c101114 */
[----:B------:R-:W-:Y:S05]  /*4fc0*/  @P2 BRA `(.L_x_100) ;  /* 0x0000000000042947 */ /* 0x000fea0003800000 */
[----:B------:R2:W5:Y:S02]  /*4fd0*/  LDG.E.U8 R5, desc[UR20][R14.64+0x1] ;  /* 0x000001140e057981 */ /* 0x000564000c1e1100 */
.L_x_100:
[----:B------:R-:W-:Y:S05]  /*4fe0*/  BSYNC B1 ;  /* 0x0000000000017941 */ /* 0x000fea0003800000 */
.L_x_99:
[----:B-----5:R-:W-:Y:S01]  /*4ff0*/  LOP3.LUT R5, R5, 0xff, RZ, 0xc0, !PT ;  /* 0x000000ff05057812 */ /* 0x020fe200078ec0ff */
[----:B------:R-:W-:Y:S01]  /*5000*/  BSSY B1, `(.L_x_101) ;  /* 0x0000013000017945 */ /* 0x000fe20003800000 */
[----:B------:R-:W-:Y:S02]  /*5010*/  IADD3 R35, P1, R35, 0x88, RZ ;  /* 0x0000008823237810 */ /* 0x000fe40007f3e0ff */
[----:B------:R-:W-:-:S03]  /*5020*/  F2FP.F16.E5M2.UNPACK_B R5, R5 ;  /* 0x00000005ff05723e */ /* 0x000fc600020004ff */
[----:B------:R-:W-:Y:S01]  /*5030*/  IMAD.X R24, RZ, RZ, R25, P1 ;  /* 0x000000ffff187224 */ /* 0x000fe200008e0619 */
[----:B------:R-:W-:Y:S01]  /*5040*/  ISETP.GE.AND P1, PT, R34, 0x89, PT ;  /* 0x000000892200780c */ /* 0x000fe20003f26270 */
[----:B------:R-:W-:Y:S02]  /*5050*/  HADD2.F32 R12, -RZ, R5.H0_H0 ;  /* 0x20000005ff0c7230 */ /* 0x000fe40000004100 */
[----:B------:R-:W-:Y:S01]  /*5060*/  IMAD R24, R24, UR6, RZ ;  /* 0x0000000618187c24 */ /* 0x000fe2000f8e02ff */
[----:B------:R-:W-:Y:S01]  /*5070*/  ISETP.LT.OR P5, PT, R33, 0x1, !P1 ;  /* 0x000000012100780c */ /* 0x000fe20004fa1670 */
[----:B------:R-:W-:-:S04]  /*5080*/  IMAD.WIDE.U32 R26, R35, UR6, R26 ;  /* 0x00000006231a7c25 */ /* 0x000fc8000f8e001a */
[----:B------:R-:W-:Y:S01]  /*5090*/  FMUL R5, R12, R9 ;  /* 0x000000090c057220 */ /* 0x000fe20000400000 */
[----:B------:R-:W-:-:S03]  /*50a0*/  IMAD R35, R35, UR7, R24 ;  /* 0x0000000723237c24 */ /* 0x000fc6000f8e0218 */
[----:B------:R-:W-:Y:S01]  /*50b0*/  FFMA R5, R108, R8, R5 ;  /* 0x000000086c057223 */ /* 0x000fe20000000005 */
[----:B------:R-:W-:-:S04]  /*50c0*/  IADD3 R12, P4, R26, UR10, RZ ;  /* 0x0000000a1a0c7c10 */ /* 0x000fc8000ff9e0ff */
[----:B------:R-:W-:Y:S02]  /*50d0*/  F2FP.SATFINITE.E5M2.F32.PACK_AB_MERGE_C R25, RZ, R5, RZ ;  /* 0x00000005ff19723e */ /* 0x000fe400048060ff */
[----:B0-----:R-:W-:Y:S02]  /*50e0*/  IADD3.X R13, R27, UR11, R35, P4, !PT ;  /* 0x0000000b1b0d7c10 */ /* 0x001fe4000a7fe423 */
[----:B------:R-:W-:Y:S01]  /*50f0*/  PRMT R5, RZ, 0x7610, R5 ;  /* 0x00007610ff057816 */ /* 0x000fe20000000005 */
[----:B------:R0:W-:Y:S01]  /*5100*/  @!P2 STG.E.U8 desc[UR20][R10.64+0x1], R25 ;  /* 0x000001190a00a986 */ /* 0x0001e2000c101114 */
[----:B------:R-:W-:Y:S05]  /*5110*/  @P5 BRA `(.L_x_102) ;  /* 0x0000000000045947 */ /* 0x000fea0003800000 */
[----:B------:R3:W5:Y:S02]  /*5120*/  LDG.E.U8 R5, desc[UR20][R12.64] ;  /* 0x000000140c057981 */ /* 0x000764000c1e1100 */
.L_x_102:
[----:B------:R-:W-:Y:S05]  /*5130*/  BSYNC B1 ;  /* 0x0000000000017941 */ /* 0x000fea0003800000 */
.L_x_101:
        /* <DEDUP_REMOVED lines=8> */
[----:B0-----:R-:W-:-:S05]  /*51c0*/  F2FP.SATFINITE.E5M2.F32.PACK_AB_MERGE_C R25, RZ, R24, RZ ;  /* 0x00000018ff19723e */ /* 0x001fca00048060ff */
[----:B------:R0:W-:Y:S01]  /*51d0*/  @!P5 STG.E.U8 desc[UR20][R6.64], R25 ;  /* 0x000000190600d986 */ /* 0x0001e2000c101114 */
[----:B------:R-:W-:Y:S05]  /*51e0*/  @P2 BRA `(.L_x_104) ;  /* 0x0000000000042947 */ /* 0x000fea0003800000 */
[----:B------:R4:W5:Y:S02]  /*51f0*/  LDG.E.U8 R5, desc[UR20][R12.64+0x1] ;  /* 0x000001140c057981 */ /* 0x000964000c1e1100 */
.L_x_104:
[----:B------:R-:W-:Y:S05]  /*5200*/  BSYNC B1 ;  /* 0x0000000000017941 */ /* 0x000fea0003800000 */
.L_x_103:
[----:B-----5:R-:W-:Y:S01]  /*5210*/  LOP3.LUT R5, R5, 0xff, RZ, 0xc0, !PT ;  /* 0x000000ff05057812 */ /* 0x020fe200078ec0ff */
[----:B------:R-:W-:Y:S01]  /*5220*/  BSSY B1, `(.L_x_105) ;  /* 0x000000b000017945 */ /* 0x000fe20003800000 */
[----:B------:R-:W-:Y:S02]  /*5230*/  ISETP.LT.OR P4, PT, R33, 0x9, !P0 ;  /* 0x000000092100780c */ /* 0x000fe40004781670 */
[----:B------:R-:W-:-:S05]  /*5240*/  F2FP.F16.E5M2.UNPACK_B R5, R5 ;  /* 0x00000005ff05723e */ /* 0x000fca00020004ff */
[----:B------:R-:W-:-:S05]  /*5250*/  HADD2.F32 R24, -RZ, R5.H0_H0 ;  /* 0x20000005ff187230 */ /* 0x000fca0000004100 */
[----:B------:R-:W-:-:S04]  /*5260*/  FMUL R5, R24, R9 ;  /* 0x0000000918057220 */ /* 0x000fc80000400000 */
[----:B------:R-:W-:-:S05]  /*5270*/  FFMA R5, R106, R8, R5 ;  /* 0x000000086a057223 */ /* 0x000fca0000000005 */
[----:B0-----:R-:W-:Y:S02]  /*5280*/  F2FP.SATFINITE.E5M2.F32.PACK_AB_MERGE_C R25, RZ, R5, RZ ;  /* 0x00000005ff19723e */ /* 0x001fe400048060ff */
[----:B------:R-:W-:-:S03]  /*5290*/  PRMT R5, RZ, 0x7610, R5 ;  /* 0x00007610ff057816 */ /* 0x000fc60000000005 */
[----:B------:R0:W-:Y:S01]  /*52a0*/  @!P2 STG.E.U8 desc[UR20][R6.64+0x1], R25 ;  /* 0x000001190600a986 */ /* 0x0001e2000c101114 */
[----:B------:R-:W-:Y:S05]  /*52b0*/  @P4 BRA `(.L_x_106) ;  /* 0x0000000000044947 */ /* 0x000fea0003800000 */
[----:B------:R0:W5:Y:S02]  /*52c0*/  LDG.E.U8 R5, desc[UR20][R14.64+0x8] ;  /* 0x000008140e057981 */ /* 0x000164000c1e1100 */
.L_x_106:
[----:B------:R-:W-:Y:S05]  /*52d0*/  BSYNC B1 ;  /* 0x0000000000017941 */ /* 0x000fea0003800000 */
.L_x_105:
        /* <DEDUP_REMOVED lines=12> */
.L_x_108:
[----:B------:R-:W-:Y:S05]  /*53a0*/  BSYNC B1 ;  /* 0x0000000000017941 */ /* 0x000fea0003800000 */
.L_x_107:
        /* <DEDUP_REMOVED lines=12> */
.L_x_110:
[----:B------:R-:W-:Y:S05]  /*5470*/  BSYNC B1 ;  /* 0x0000000000017941 */ /* 0x000fea0003800000 */
.L_x_109:
        /* <DEDUP_REMOVED lines=12> */
.L_x_112:
[----:B------:R-:W-:Y:S05]  /*5540*/  BSYNC B1 ;  /* 0x0000000000017941 */ /* 0x000fea0003800000 */
.L_x_111:
        /* <DEDUP_REMOVED lines=12> */
.L_x_114:
[----:B------:R-:W-:Y:S05]  /*5610*/  BSYNC B1 ;  /* 0x0000000000017941 */ /* 0x000fea0003800000 */
.L_x_113:
        /* <DEDUP_REMOVED lines=12> */
.L_x_116:
[----:B------:R-:W-:Y:S05]  /*56e0*/  BSYNC B1 ;  /* 0x0000000000017941 */ /* 0x000fea0003800000 */
.L_x_115:
        /* <DEDUP_REMOVED lines=12> */
.L_x_118:
[----:B------:R-:W-:Y:S05]  /*57b0*/  BSYNC B1 ;  /* 0x0000000000017941 */ /* 0x000fea0003800000 */
.L_x_117:
        /* <DEDUP_REMOVED lines=12> */
.L_x_120:
[----:B------:R-:W-:Y:S05]  /*5880*/  BSYNC B1 ;  /* 0x0000000000017941 */ /* 0x000fea0003800000 */
.L_x_119:
        /* <DEDUP_REMOVED lines=12> */
.L_x_122:
[----:B------:R-:W-:Y:S05]  /*5950*/  BSYNC B1 ;  /* 0x0000000000017941 */ /* 0x000fea0003800000 */
.L_x_121:
        /* <DEDUP_REMOVED lines=12> */
.L_x_124:
[----:B------:R-:W-:Y:S05]  /*5a20*/  BSYNC B1 ;  /* 0x0000000000017941 */ /* 0x000fea0003800000 */
.L_x_123:
        /* <DEDUP_REMOVED lines=12> */
.L_x_126:
[----:B------:R-:W-:Y:S05]  /*5af0*/  BSYNC B1 ;  /* 0x0000000000017941 */ /* 0x000fea0003800000 */
.L_x_125:
        /* <DEDUP_REMOVED lines=12> */
.L_x_128:
[----:B------:R-:W-:Y:S05]  /*5bc0*/  BSYNC B1 ;  /* 0x0000000000017941 */ /* 0x000fea0003800000 */
.L_x_127:
        /* <DEDUP_REMOVED lines=12> */
.L_x_130:
[----:B------:R-:W-:Y:S05]  /*5c90*/  BSYNC B1 ;  /* 0x0000000000017941 */ /* 0x000fea0003800000 */
.L_x_129:
        /* <DEDUP_REMOVED lines=12> */
.L_x_132:
[----:B------:R-:W-:Y:S05]  /*5d60*/  BSYNC B1 ;  /* 0x0000000000017941 */ /* 0x000fea0003800000 */
.L_x_131:
        /* <DEDUP_REMOVED lines=12> */
.L_x_134:
[----:B------:R-:W-:Y:S05]  /*5e30*/  BSYNC B1 ;  /* 0x0000000000017941 */ /* 0x000fea0003800000 */
.L_x_133:
        /* <DEDUP_REMOVED lines=12> */
.L_x_136:
[----:B------:R-:W-:Y:S05]  /*5f00*/  BSYNC B1 ;  /* 0x0000000000017941 */ /* 0x000fea0003800000 */
.L_x_135:
        /* <DEDUP_REMOVED lines=12> */
.L_x_138:
[----:B------:R-:W-:Y:S05]  /*5fd0*/  BSYNC B1 ;  /* 0x0000000000017941 */ /* 0x000fea0003800000 */
.L_x_137:
        /* <DEDUP_REMOVED lines=12> */
.L_x_140:
[----:B------:R-:W-:Y:S05]  /*60a0*/  BSYNC B1 ;  /* 0x0000000000017941 */ /* 0x000fea0003800000 */
.L_x_139:
        /* <DEDUP_REMOVED lines=12> */
.L_x_142:
[----:B------:R-:W-:Y:S05]  /*6170*/  BSYNC B1 ;  /* 0x0000000000017941 */ /* 0x000fea0003800000 */
.L_x_141:
        /* <DEDUP_REMOVED lines=12> */
.L_x_144:
[----:B------:R-:W-:Y:S05]  /*6240*/  BSYNC B1 ;  /* 0x0000000000017941 */ /* 0x000fea0003800000 */
.L_x_143:
        /* <DEDUP_REMOVED lines=12> */
.L_x_146:
[----:B------:R-:W-:Y:S05]  /*6310*/  BSYNC B1 ;  /* 0x0000000000017941 */ /* 0x000fea0003800000 */
.L_x_145:
        /* <DEDUP_REMOVED lines=12> */
.L_x_148:
[----:B------:R-:W-:Y:S05]  /*63e0*/  BSYNC B1 ;  /* 0x0000000000017941 */ /* 0x000fea0003800000 */
.L_x_147:
        /* <DEDUP_REMOVED lines=12> */
.L_x_150:
[----:B------:R-:W-:Y:S05]  /*64b0*/  BSYNC B1 ;  /* 0x0000000000017941 */ /* 0x000fea0003800000 */
.L_x_149:
        /* <DEDUP_REMOVED lines=12> */
.L_x_152:
[----:B------:R-:W-:Y:S05]  /*6580*/  BSYNC B1 ;  /* 0x0000000000017941 */ /* 0x000fea0003800000 */
.L_x_151:
        /* <DEDUP_REMOVED lines=12> */
.L_x_154:
[----:B------:R-:W-:Y:S05]  /*6650*/  BSYNC B1 ;  /* 0x0000000000017941 */ /* 0x000fea0003800000 */
.L_x_153:
        /* <DEDUP_REMOVED lines=12> */
.L_x_156:
[----:B------:R-:W-:Y:S05]  /*6720*/  BSYNC B1 ;  /* 0x0000000000017941 */ /* 0x000fea0003800000 */
.L_x_155:
[----:B-----5:R-:W-:Y:S01]  /*6730*/  LOP3.LUT R5, R5, 0xff, RZ, 0xc0, !PT ;  /* 0x000000ff05057812 */ /* 0x020fe200078ec0ff */
[----:B------:R-:W-:Y:S01]  /*6740*/  BSSY B1, `(.L_x_157) ;  /* 0x000000b000017945 */ /* 0x000fe20003800000 */
[----:B------:R-:W-:Y:S02]  /*6750*/  ISETP.LT.OR P2, PT, R33, 0x39, !P1 ;  /* 0x000000392100780c */ /* 0x000fe40004f41670 */
[----:B------:R-:W-:-:S05]  /*6760*/  F2FP.F16.E5M2.UNPACK_B R5, R5 ;  /* 0x00000005ff05723e */ /* 0x000fca00020004ff */
[----:B012---:R-:W-:-:S05]  /*6770*/  HADD2.F32 R14, -RZ, R5.H0_H0 ;  /* 0x20000005ff0e7230 */ /* 0x007fca0000004100 */
[----:B------:R-:W-:-:S04]  /*6780*/  FMUL R5, R14, R9 ;  /* 0x000000090e057220 */ /* 0x000fc80000400000 */
[----:B------:R-:W-:-:S05]  /*6790*/  FFMA R5, R16, R8, R5 ;  /* 0x0000000810057223 */ /* 0x000fca0000000005 */
[----:B------:R-:W-:Y:S02]  /*67a0*/  F2FP.SATFINITE.E5M2.F32.PACK_AB_MERGE_C R15, RZ, R5, RZ ;  /* 0x00000005ff0f723e */ /* 0x000fe400048060ff */
[----:B------:R-:W-:-:S03]  /*67b0*/  PRMT R5, RZ, 0x7610, R5 ;  /* 0x00007610ff057816 */ /* 0x000fc60000000005 */
[----:B------:R0:W-:Y:S01]  /*67c0*/  @!P0 STG.E.U8 desc[UR20][R10.64+0x39], R15 ;  /* 0x0000390f0a008986 */ /* 0x0001e2000c101114 */
[----:B------:R-:W-:Y:S05]  /*67d0*/  @P2 BRA `(.L_x_158) ;  /* 0x0000000000042947 */ /* 0x000fea0003800000 */
[----:B------:R1:W5:Y:S02]  /*67e0*/  LDG.E.U8 R5, desc[UR20][R12.64+0x38] ;  /* 0x000038140c057981 */ /* 0x000364000c1e1100 */
.L_x_158:
[----:B------:R-:W-:Y:S05]  /*67f0*/  BSYNC B1 ;  /* 0x0000000000017941 */ /* 0x000fea0003800000 */
.L_x_157:
        /* <DEDUP_REMOVED lines=12> */
.L_x_160:
[----:B------:R-:W-:Y:S05]  /*68c0*/  BSYNC B1 ;  /* 0x0000000000017941 */ /* 0x000fea0003800000 */
.L_x_159:
[----:B------:R-:W-:Y:S05]  /*68d0*/  @P1 BRA `(.L_x_161) ;  /* 0x0000001000301947 */ /* 0x000fea0003800000 */
[----:B-----5:R-:W-:-:S04]  /*68e0*/  LOP3.LUT R5, R5, 0xff, RZ, 0xc0, !PT ;  /* 0x000000ff05057812 */ /* 0x020fc800078ec0ff */
[----:B------:R-:W-:-:S05]  /*68f0*/  F2FP.F16.E5M2.UNPACK_B R5, R5 ;  /* 0x00000005ff05723e */ /* 0x000fca00020004ff */
[----:B------:R-:W-:-:S05]  /*6900*/  HADD2.F32 R10, -RZ, R5.H0_H0 ;  /* 0x20000005ff0a7230 */ /* 0x000fca0000004100 */
[----:B------:R-:W-:-:S04]  /*6910*/  FMUL R5, R10, R9 ;  /* 0x000000090a057220 */ /* 0x000fc80000400000 */
[----:B------:R-:W-:-:S05]  /*6920*/  FFMA R5, R18, R8, R5 ;  /* 0x0000000812057223 */ /* 0x000fca0000000005 */
[----:B------:R-:W-:-:S05]  /*6930*/  F2FP.SATFINITE.E5M2.F32.PACK_AB_MERGE_C R5, RZ, R5, RZ ;  /* 0x00000005ff05723e */ /* 0x000fca00048060ff */
[----:B------:R0:W-:Y:S01]  /*6940*/  STG.E.U8 desc[UR20][R6.64+0x39], R5 ;  /* 0x0000390506007986 */ /* 0x0001e2000c101114 */
[----:B------:R-:W-:Y:S05]  /*6950*/  BRA `(.L_x_161) ;  /* 0x0000001000107947 */ /* 0x000fea0003800000 */
.L_x_32:
[C---:B------:R-:W-:Y:S01]  /*6960*/  ISETP.GE.AND P0, PT, R34.reuse, 0x1, PT ;  /* 0x000000012200780c */ /* 0x040fe20003f06270 */
[-C--:B--2---:R-:W-:Y:S01]  /*6970*/  FMUL R145, R145, R8.reuse ;  /* 0x0000000891917220 */ /* 0x084fe20000400000 */
[----:B------:R-:W-:Y:S01]  /*6980*/  ISETP.GE.AND P2, PT, R34, 0x9, PT ;  /* 0x000000092200780c */ /* 0x000fe20003f46270 */
[-C--:B------:R-:W-:Y:S01]  /*6990*/  FMUL R140, R140, R8.reuse ;  /* 0x000000088c8c7220 */ /* 0x080fe20000400000 */
[----:B------:R-:W-:Y:S01]  /*69a0*/  ISETP.LT.OR P1, PT, R33, 0x1, !P0 ;  /* 0x000000012100780c */ /* 0x000fe20004721670 */
[-C--:B------:R-:W-:Y:S01]  /*69b0*/  FMUL R143, R143, R8.reuse ;  /* 0x000000088f8f7220 */ /* 0x080fe20000400000 */
[----:B------:R-:W-:Y:S01]  /*69c0*/  F2FP.SATFINITE.E5M2.F32.PACK_AB_MERGE_C R145, RZ, R145, RZ ;  /* 0x00000091ff91723e */ /* 0x000fe200048060ff */
[-C--:B------:R-:W-:Y:S01]  /*69d0*/  FMUL R138, R138, R8.reuse ;  /* 0x000000088a8a7220 */ /* 0x080fe20000400000 */
[----:B------:R-:W-:Y:S01]  /*69e0*/  ISETP.LT.OR P4, PT, R33, 0x2, !P0 ;  /* 0x000000022100780c */ /* 0x000fe20004781670 */
[-C--:B------:R-:W-:Y:S01]  /*69f0*/  FMUL R141, R141, R8.reuse ;  /* 0x000000088d8d7220 */ /* 0x080fe20000400000 */
[C---:B------:R-:W-:Y:S01]  /*6a00*/  ISETP.LT.OR P5, PT, R33.reuse, 0x1, !P2 ;  /* 0x000000012100780c */ /* 0x040fe200057a1670 */
[-C--:B------:R-:W-:Y:S01]  /*6a10*/  FMUL R136, R136, R8.reuse ;  /* 0x0000000888887220 */ /* 0x080fe20000400000 */
[----:B------:R-:W-:Y:S01]  /*6a20*/  ISETP.LT.OR P6, PT, R33, 0x2, !P2 ;  /* 0x000000022100780c */ /* 0x000fe200057c1670 */
[----:B------:R-:W-:Y:S01]  /*6a30*/  FMUL R139, R139, R8 ;  /* 0x000000088b8b7220 */ /* 0x000fe20000400000 */
[----:B------:R-:W-:Y:S01]  /*6a40*/  F2FP.SATFINITE.E5M2.F32.PACK_AB_MERGE_C R5, RZ, R140, RZ ;  /* 0x0000008cff05723e */ /* 0x000fe200048060ff */
[-C--:B------:R-:W-:Y:S01]  /*6a50*/  FMUL R134, R134, R8.reuse ;  /* 0x0000000886867220 */ /* 0x080fe20000400000 */
[----:B------:R-:W-:Y:S01]  /*6a60*/  F2FP.SATFINITE.E5M2.F32.PACK_AB_MERGE_C R143, RZ, R143, RZ ;  /* 0x0000008fff8f723e */ /* 0x000fe200048060ff */
[----:B------:R-:W-:Y:S01]  /*6a70*/  @!P1 STG.E.U8 desc[UR20][R14.64], R145 ;  /* 0x000000910e009986 */ /* 0x000fe2000c101114 */
[----:B------:R-:W-:Y:S01]  /*6a80*/  ISETP.LT.OR P1, PT, R33, 0x9, !P0 ;  /* 0x000000092100780c */ /* 0x000fe20004721670 */
[----:B------:R-:W-:Y:S01]  /*6a90*/  FMUL R137, R137, R8 ;  /* 0x0000000889897220 */ /* 0x000fe20000400000 */
[----:B------:R-:W-:Y:S01]  /*6aa0*/  F2FP.SATFINITE.E5M2.F32.PACK_AB_MERGE_C R25, RZ, R138, RZ ;  /* 0x0000008aff19723e */ /* 0x000fe200048060ff */
[----:B------:R0:W-:Y:S01]  /*6ab0*/  @!P4 STG.E.U8 desc[UR20][R14.64+0x1], R5 ;  /* 0x000001050e00c986 */ /* 0x0001e2000c101114 */
[----:B------:R-:W-:Y:S01]  /*6ac0*/  F2FP.SATFINITE.E5M2.F32.PACK_AB_MERGE_C R141, RZ, R141, RZ ;  /* 0x0000008dff8d723e */ /* 0x000fe200048060ff */
[-C--:B------:R-:W-:Y:S01]  /*6ad0*/  FMUL R132, R132, R8.reuse ;  /* 0x0000000884847220 */ /* 0x080fe20000400000 */
[C---:B------:R-:W-:Y:S01]  /*6ae0*/  ISETP.LT.OR P4, PT, R33.reuse, 0xa, !P0 ;  /* 0x0000000a2100780c */ /* 0x040fe20004781670 */
[----:B------:R-:W-:Y:S01]  /*6af0*/  @!P5 STG.E.U8 desc[UR20][R12.64], R143 ;  /* 0x0000008f0c00d986 */ /* 0x000fe2000c101114 */
[----:B------:R-:W-:Y:S01]  /*6b00*/  ISETP.LT.OR P5, PT, R33, 0x9, !P2 ;  /* 0x000000092100780c */ /* 0x000fe200057a1670 */
[-C--:B------:R-:W-:Y:S01]  /*6b10*/  FMUL R135, R135, R8.reuse ;  /* 0x0000000887877220 */ /* 0x080fe20000400000 */
[----:B------:R-:W-:Y:S01]  /*6b20*/  F2FP.SATFINITE.E5M2.F32.PACK_AB_MERGE_C R139, RZ, R139, RZ ;  /* 0x0000008bff8b723e */ /* 0x000fe200048060ff */
[----:B------:R1:W-:Y:S01]  /*6b30*/  @!P6 STG.E.U8 desc[UR20][R12.64+0x1], R25 ;  /* 0x000001190c00e986 */ /* 0x0003e2000c101114 */
[C---:B------:R-:W-:Y:S01]  /*6b40*/  ISETP.LT.OR P6, PT, R33.reuse, 0xa, !P2 ;  /* 0x0000000a2100780c */ /* 0x040fe200057c1670 */
[-C--:B------:R-:W-:Y:S01]  /*6b50*/  FMUL R130, R130, R8.reuse ;  /* 0x0000000882827220 */ /* 0x080fe20000400000 */
[----:B------:R-:W-:Y:S01]  /*6b60*/  F2FP.SATFINITE.E5M2.F32.PACK_AB_MERGE_C R137, RZ, R137, RZ ;  /* 0x00000089ff89723e */ /* 0x000fe200048060ff */
[----:B------:R-:W-:Y:S01]  /*6b70*/  @!P1 STG.E.U8 desc[UR20][R14.64+0x8], R141 ;  /* 0x0000088d0e009986 */ /* 0x000fe2000c101114 */
[----:B------:R-:W-:Y:S01]  /*6b80*/  ISETP.LT.OR P1, PT, R33, 0x11, !P0 ;  /* 0x000000112100780c */ /* 0x000fe20004721670 */
[----:B------:R-:W-:Y:S01]  /*6b90*/  FMUL R133, R133, R8 ;  /* 0x0000000885857220 */ /* 0x000fe20000400000 */
[----:B0-----:R-:W-:Y:S01]  /*6ba0*/  F2FP.SATFINITE.E5M2.F32.PACK_AB_MERGE_C R5, RZ, R136, RZ ;  /* 0x00000088ff05723e */ /* 0x001fe200048060ff */
[-C--:B------:R-:W-:Y:S01]  /*6bb0*/  FMUL R128, R128, R8.reuse ;  /* 0x0000000880807220 */ /* 0x080fe20000400000 */
[----:B------:R-:W-:Y:S01]  /*6bc0*/  F2FP.SATFINITE.E5M2.F32.PACK_AB_MERGE_C R135, RZ, R135, RZ ;  /* 0x00000087ff87723e */ /* 0x000fe200048060ff */
[----:B------:R-:W-:Y:S01]  /*6bd0*/  FMUL R131, R131, R8 ;  /* 0x0000000883837220 */ /* 0x000fe20000400000 */
[----:B------:R-:W-:Y:S01]  /*6be0*/  F2FP.SATFINITE.E5M2.F32.PACK_AB_MERGE_C R133, RZ, R133, RZ ;  /* 0x00000085ff85723e */ /* 0x000fe200048060ff */
[----:B------:R0:W-:Y:S01]  /*6bf0*/  @!P4 STG.E.U8 desc[UR20][R14.64+0x9], R5 ;  /* 0x000009050e00c986 */ /* 0x0001e2000c101114 */
[----:B-1----:R-:W-:Y:S01]  /*6c00*/  F2FP.SATFINITE.E5M2.F32.PACK_AB_MERGE_C R25, RZ, R134, RZ ;  /* 0x00000086ff19723e */ /* 0x002fe200048060ff */
        /* <DEDUP_REMOVED lines=15> */
[-C--:B------:R-:W-:Y:S01]  /*6d00*/  FMUL R125, R125, R8.reuse ;  /* 0x000000087d7d7220 */ /* 0x080fe20000400000 */
[----:B------:R-:W-:Y:S01]  /*6d10*/  FMUL R120, R120, R8 ;  /* 0x0000000878787220 */ /* 0x000fe20000400000 */
[----:B------:R-:W-:Y:S01]  /*6d20*/  F2FP.SATFINITE.E5M2.F32.PACK_AB_MERGE_C R127, RZ, R127, RZ ;  /* 0x0000007fff7f723e */ /* 0x000fe200048060ff */
[----:B------:R0:W-:Y:S01]  /*6d30*/  @!P4 STG.E.U8 desc[UR20][R14.64+0x11], R5 ;  /* 0x000011050e00c986 */ /* 0x0001e2000c101114 */
[----:B-1----:R-:W-:Y:S01]  /*6d40*/  F2FP.SATFINITE.E5M2.F32.PACK_AB_MERGE_C R25, RZ, R130, RZ ;  /* 0x00000082ff19723e */ /* 0x002fe200048060ff */
[-C--:B------:R-:W-:Y:S01]  /*6d50*/  FMUL R123, R123, R8.reuse ;  /* 0x000000087b7b7220 */ /* 0x080fe20000400000 */
[C---:B------:R-:W-:Y:S01]  /*6d60*/  ISETP.LT.OR P4, PT, R33.reuse, 0x1a, !P0 ;  /* 0x0000001a2100780c */ /* 0x040fe20004781670 */
[----:B------:R-:W-:Y:S01]  /*6d70*/  @!P5 STG.E.U8 desc[UR20][R12.64+0x10], R135 ;  /* 0x000010870c00d986 */ /* 0x000fe2000c101114 */
[C---:B------:R-:W-:Y:S01]  /*6d80*/  ISETP.LT.OR P5, PT, R33.reuse, 0x19, !P2 ;  /* 0x000000192100780c */ /* 0x040fe200057a1670 */
[-C--:B------:R-:W-:Y:S01]  /*6d90*/  FMUL R118, R118, R8.reuse ;  /* 0x0000000876767220 */ /* 0x080fe20000400000 */
[----:B------:R-:W-:Y:S01]  /*6da0*/  F2FP.SATFINITE.E5M2.F32.PACK_AB_MERGE_C R125, RZ, R125, RZ ;  /* 0x0000007dff7d723e */ /* 0x000fe200048060ff */
[----:B------:R1:W-:Y:S01]  /*6db0*/  @!P6 STG.E.U8 desc[UR20][R12.64+0x11], R25 ;  /* 0x000011190c00e986 */ /* 0x0003e2000c101114 */
[----:B------:R-:W-:Y:S01]  /*6dc0*/  ISETP.LT.OR P6, PT, R33, 0x1a, !P2 ;  /* 0x0000001a2100780c */ /* 0x000fe200057c1670 */
        /* <DEDUP_REMOVED lines=8> */
[-C--:B------:R-:W-:Y:S01]  /*6e50*/  FMUL R114, R114, R8.reuse ;  /* 0x0000000872727220 */ /* 0x080fe20000400000 */
[----:B------:R-:W-:Y:S01]  /*6e60*/  FMUL R112, R112, R8 ;  /* 0x0000000870707220 */ /* 0x000fe20000400000 */
[----:B-1----:R-:W-:Y:S01]  /*6e70*/  F2FP.SATFINITE.E5M2.F32.PACK_AB_MERGE_C R25, RZ, R126, RZ ;  /* 0x0000007eff19723e */ /* 0x002fe200048060ff */
[----:B------:R0:W-:Y:S01]  /*6e80*/  @!P4 STG.E.U8 desc[UR20][R14.64+0x19], R5 ;  /* 0x000019050e00c986 */ /* 0x0001e2000c101114 */
[----:B------:R-:W-:Y:S01]  /*6e90*/  ISETP.LT.OR P4, PT, R33, 0x22, !P0 ;  /* 0x000000222100780c */ /* 0x000fe20004781670 */
[-C--:B------:R-:W-:Y:S01]  /*6ea0*/  FMUL R117, R117, R8.reuse ;  /* 0x0000000875757220 */ /* 0x080fe20000400000 */
[----:B------:R-:W-:Y:S01]  /*6eb0*/  F2FP.SATFINITE.E5M2.F32.PACK_AB_MERGE_C R119, RZ, R119, RZ ;  /* 0x00000077ff77723e */ /* 0x000fe200048060ff */
[----:B------:R-:W-:Y:S01]  /*6ec0*/  @!P5 STG.E.U8 desc[UR20][R12.64+0x18], R131 ;  /* 0x000018830c00d986 */ /* 0x000fe2000c101114 */
[----:B------:R-:W-:Y:S01]  /*6ed0*/  ISETP.LT.OR P5, PT, R33, 0x21, !P2 ;  /* 0x000000212100780c */ /* 0x000fe200057a1670 */
[----:B------:R-:W-:Y:S01]  /*6ee0*/  FMUL R115, R115, R8 ;  /* 0x0000000873737220 */ /* 0x000fe20000400000 */
[----:B------:R-:W-:Y:S01]  /*6ef0*/  F2FP.SATFINITE.E5M2.F32.PACK_AB_MERGE_C R27, RZ, R112, RZ ;  /* 0x00000070ff1b723e */ /* 0x000fe200048060ff */
[----:B------:R1:W-:Y:S01]  /*6f00*/  @!P6 STG.E.U8 desc[UR20][R12.64+0x19], R25 ;  /* 0x000019190c00e986 */ /* 0x0003e2000c101114 */
[----:B------:R-:W-:Y:S01]  /*6f10*/  ISETP.LT.OR P6, PT, R33, 0x22, !P2 ;  /* 0x000000222100780c */ /* 0x000fe200057c1670 */
[-C--:B------:R-:W-:Y:S01]  /*6f20*/  FMUL R110, R110, R8.reuse ;  /* 0x000000086e6e7220 */ /* 0x080fe20000400000 */
[-C--:B------:R-:W-:Y:S01]  /*6f30*/  FMUL R113, R113, R8.reuse ;  /* 0x0000000871717220 */ /* 0x080fe20000400000 */
        /* <DEDUP_REMOVED lines=39> */
[-C--:B------:R-:W-:Y:S01]  /*71b0*/  FMUL R101, R101, R8.reuse ;  /* 0x0000000865657220 */ /* 0x080fe20000400000 */
[----:B------:R-:W-:Y:S01]  /*71c0*/  @!P1 STG.E.U8 desc[UR20][R14.64+0x30], R121 ;  /* 0x000030790e009986 */ /* 0x000fe2000c101114 */
[----:B------:R-:W-:Y:S01]  /*71d0*/  ISETP.LT.OR P1, PT, R33, 0x39, !P0 ;  /* 0x000000392100780c */ /* 0x000fe20004721670 */
[-C--:B------:R-:W-:Y:S01]  /*71e0*/  FMUL R99, R99, R8.reuse ;  /* 0x0000000863637220 */ /* 0x080fe20000400000 */
[----:B------:R-:W-:Y:S01]  /*71f0*/  ISETP.LT.OR P0, PT, R33, 0x3a, !P0 ;  /* 0x0000003a2100780c */ /* 0x000fe20004701670 */
[----:B------:R-:W-:Y:S01]  /*7200*/  FMUL R94, R94, R8 ;  /* 0x000000085e5e7220 */ /* 0x000fe20000400000 */
[----:B0-----:R-:W-:Y:S01]  /*7210*/  F2FP.SATFINITE.E5M2.F32.PACK_AB_MERGE_C R5, RZ, R116, RZ ;  /* 0x00000074ff05723e */ /* 0x001fe200048060ff */
[-C--:B------:R-:W-:Y:S01]  /*7220*/  FMUL R92, R92, R8.reuse ;  /* 0x000000085c5c7220 */ /* 0x080fe20000400000 */
[----:B------:R-:W-:Y:S01]  /*7230*/  F2FP.SATFINITE.E5M2.F32.PACK_AB_MERGE_C R103, RZ, R103, RZ ;  /* 0x00000067ff67723e */ /* 0x000fe200048060ff */
[----:B------:R-:W-:Y:S01]  /*7240*/  FMUL R95, R95, R8 ;  /* 0x000000085f5f7220 */ /* 0x000fe20000400000 */
[----:B-1----:R-:W-:Y:S01]  /*7250*/  F2FP.SATFINITE.E5M2.F32.PACK_AB_MERGE_C R25, RZ, R114, RZ ;  /* 0x00000072ff19723e */ /* 0x002fe200048060ff */
[----:B------:R0:W-:Y:S01]  /*7260*/  @!P4 STG.E.U8 desc[UR20][R14.64+0x31], R5 ;  /* 0x000031050e00c986 */ /* 0x0001e2000c101114 */
[----:B------:R-:W-:Y:S01]  /*7270*/  ISETP.LT.OR P4, PT, R33, 0x39, !P2 ;  /* 0x000000392100780c */ /* 0x000fe20005781670 */
[-C--:B------:R-:W-:Y:S01]  /*7280*/  FMUL R97, R97, R8.reuse ;  /* 0x0000000861617220 */ /* 0x080fe20000400000 */
[----:B------:R-:W-:Y:S01]  /*7290*/  ISETP.LT.OR P2, PT, R33, 0x3a, !P2 ;  /* 0x0000003a2100780c */ /* 0x000fe20005741670 */
[----:B------:R-:W-:Y:S01]  /*72a0*/  @!P5 STG.E.U8 desc[UR20][R12.64+0x30], R119 ;  /* 0x000030770c00d986 */ /* 0x000fe2000c101114 */
[----:B------:R-:W-:Y:S01]  /*72b0*/  F2FP.SATFINITE.E5M2.F32.PACK_AB_MERGE_C R101, RZ, R101, RZ ;  /* 0x00000065ff65723e */ /* 0x000fe200048060ff */
[-C--:B------:R-:W-:Y:S01]  /*72c0*/  FMUL R90, R90, R8.reuse ;  /* 0x000000085a5a7220 */ /* 0x080fe20000400000 */
[----:B------:R-:W-:Y:S01]  /*72d0*/  F2FP.SATFINITE.E5M2.F32.PACK_AB_MERGE_C R99, RZ, R99, RZ ;  /* 0x00000063ff63723e */ /* 0x000fe200048060ff */
[----:B------:R-:W-:Y:S01]  /*72e0*/  @!P6 STG.E.U8 desc[UR20][R12.64+0x31], R25 ;  /* 0x000031190c00e986 */ /* 0x000fe2000c101114 */
[----:B------:R-:W-:Y:S01]  /*72f0*/  F2FP.SATFINITE.E5M2.F32.PACK_AB_MERGE_C R95, RZ, R95, RZ ;  /* 0x0000005fff5f723e */ /* 0x000fe200048060ff */
[-C--:B------:R-:W-:Y:S01]  /*7300*/  FMUL R22, R22, R8.reuse ;  /* 0x0000000816167220 */ /* 0x080fe20000400000 */
[-C--:B------:R-:W-:Y:S01]  /*7310*/  FMUL R93, R93, R8.reuse ;  /* 0x000000085d5d7220 */ /* 0x080fe20000400000 */
[----:B------:R-:W-:Y:S01]  /*7320*/  @!P0 STG.E.U8 desc[UR20][R14.64+0x39], R27 ;  /* 0x0000391b0e008986 */ /* 0x000fe2000c101114 */
[----:B------:R-:W-:Y:S01]  /*7330*/  ISETP.GE.AND P0, PT, R34, 0x81, PT ;  /* 0x000000812200780c */ /* 0x000fe20003f06270 */
[----:B------:R-:W-:Y:S01]  /*7340*/  FMUL R91, R91, R8 ;  /* 0x000000085b5b7220 */ /* 0x000fe20000400000 */
[----:B0-----:R-:W-:Y:S01]  /*7350*/  F2FP.SATFINITE.E5M2.F32.PACK_AB_MERGE_C R5, RZ, R110, RZ ;  /* 0x0000006eff05723e */ /* 0x001fe200048060ff */
[----:B------:R0:W-:Y:S01]  /*7360*/  @!P1 STG.E.U8 desc[UR20][R14.64+0x38], R117 ;  /* 0x000038750e009986 */ /* 0x0001e2000c101114 */
[C---:B------:R-:W-:Y:S01]  /*7370*/  ISETP.LT.OR P6, PT, R33.reuse, 0x1, !P0 ;  /* 0x000000012100780c */ /* 0x040fe200047c1670 */
[-C--:B------:R-:W-:Y:S01]  /*7380*/  FMUL R88, R88, R8.reuse ;  /* 0x0000000858587220 */ /* 0x080fe20000400000 */
[----:B------:R-:W-:Y:S01]  /*7390*/  ISETP.LT.OR P5, PT, R33, 0x2, !P0 ;  /* 0x000000022100780c */ /* 0x000fe200047a1670 */
[----:B------:R-:W-:Y:S01]  /*73a0*/  @!P4 STG.E.U8 desc[UR20][R12.64+0x38], R115 ;  /* 0x000038730c00c986 */ /* 0x000fe2000c101114 */
[----:B------:R-:W-:Y:S01]  /*73b0*/  ISETP.GE.AND P1, PT, R34, 0x89, PT ;  /* 0x000000892200780c */ /* 0x000fe20003f26270 */
[-C--:B------:R-:W-:Y:S01]  /*73c0*/  FMUL R21, R21, R8.reuse ;  /* 0x0000000815157220 */ /* 0x080fe20000400000 */
[----:B------:R-:W-:Y:S01]  /*73d0*/  F2FP.SATFINITE.E5M2.F32.PACK_AB_MERGE_C R97, RZ, R97, RZ ;  /* 0x00000061ff61723e */ /* 0x000fe200048060ff */
[----:B------:R1:W-:Y:S01]  /*73e0*/  @!P2 STG.E.U8 desc[UR20][R12.64+0x39], R5 ;  /* 0x000039050c00a986 */ /* 0x0003e2000c101114 */
[----:B------:R-:W-:Y:S01]  /*73f0*/  ISETP.LT.OR P4, PT, R33, 0x1, !P1 ;  /* 0x000000012100780c */ /* 0x000fe20004f81670 */
[-C--:B------:R-:W-:Y:S01]  /*7400*/  FMUL R89, R89, R8.reuse ;  /* 0x0000000859597220 */ /* 0x080fe20000400000 */
[----:B------:R-:W-:Y:S01]  /*7410*/  ISETP.LT.OR P2, PT, R33, 0xa, !P0 ;  /* 0x0000000a2100780c */ /* 0x000fe20004741670 */
[----:B------:R-:W-:Y:S01]  /*7420*/  FMUL R23, R23, R8 ;  /* 0x0000000817177220 */ /* 0x000fe20000400000 */
[----:B0-----:R-:W-:Y:S01]  /*7430*/  F2FP.SATFINITE.E5M2.F32.PACK_AB_MERGE_C R15, RZ, R108, RZ ;  /* 0x0000006cff0f723e */ /* 0x001fe200048060ff */
[----:B------:R-:W-:Y:S01]  /*7440*/  @!P6 STG.E.U8 desc[UR20][R10.64], R113 ;  /* 0x000000710a00e986 */ /* 0x000fe2000c101114 */
[C---:B------:R-:W-:Y:S01]  /*7450*/  ISETP.LT.OR P6, PT, R33.reuse, 0x2, !P1 ;  /* 0x000000022100780c */ /* 0x040fe20004fc1670 */
[-C--:B------:R-:W-:Y:S01]  /*7460*/  FMUL R20, R20, R8.reuse ;  /* 0x0000000814147220 */ /* 0x080fe20000400000 */
[----:B------:R-:W-:Y:S01]  /*7470*/  F2FP.SATFINITE.E5M2.F32.PACK_AB_MERGE_C R93, RZ, R93, RZ ;  /* 0x0000005dff5d723e */ /* 0x000fe200048060ff */
[----:B------:R-:W-:Y:S01]  /*7480*/  @!P5 STG.E.U8 desc[UR20][R10.64+0x1], R15 ;  /* 0x0000010f0a00d986 */ /* 0x000fe2000c101114 */
[----:B------:R-:W-:Y:S01]  /*7490*/  ISETP.LT.OR P5, PT, R33, 0x9, !P0 ;  /* 0x000000092100780c */ /* 0x000fe200047a1670 */
[----:B------:R-:W-:Y:S01]  /*74a0*/  FMUL R17, R17, R8 ;  /* 0x0000000811117220 */ /* 0x000fe20000400000 */
[----:B-1----:R-:W-:Y:S01]  /*74b0*/  F2FP.SATFINITE.E5M2.F32.PACK_AB_MERGE_C R5, RZ, R106, RZ ;  /* 0x0000006aff05723e */ /* 0x002fe200048060ff */
[----:B------:R-:W-:Y:S01]  /*74c0*/  @!P4 STG.E.U8 desc[UR20][R6.64], R111 ;  /* 0x0000006f0600c986 */ /* 0x000fe2000c101114 */
[----:B------:R-:W-:Y:S01]  /*74d0*/  F2FP.SATFINITE.E5M2.F32.PACK_AB_MERGE_C R13, RZ, R104, RZ ;  /* 0x00000068ff0d723e */ /* 0x000fe200048060ff */
[-C--:B------:R-:W-:Y:S01]  /*74e0*/  FMUL R16, R16, R8.reuse ;  /* 0x0000000810107220 */ /* 0x080fe20000400000 */
[----:B------:R-:W-:Y:S01]  /*74f0*/  ISETP.LT.OR P4, PT, R33, 0x9, !P1 ;  /* 0x000000092100780c */ /* 0x000fe20004f81670 */
[-C--:B------:R-:W-:Y:S01]  /*7500*/  FMUL R19, R19, R8.reuse ;  /* 0x0000000813137220 */ /* 0x080fe20000400000 */
[----:B------:R-:W-:Y:S01]  /*7510*/  F2FP.SATFINITE.E5M2.F32.PACK_AB_MERGE_C R91, RZ, R91, RZ ;  /* 0x0000005bff5b723e */ /* 0x000fe200048060ff */
[----:B------:R0:W-:Y:S01]  /*7520*/  @!P6 STG.E.U8 desc[UR20][R6.64+0x1], R5 ;  /* 0x000001050600e986 */ /* 0x0001e2000c101114 */
[C---:B------:R-:W-:Y:S01]  /*7530*/  ISETP.LT.OR P6, PT, R33.reuse, 0xa, !P1 ;  /* 0x0000000a2100780c */ /* 0x040fe20004fc1670 */
[----:B------:R-:W-:Y:S01]  /*7540*/  FMUL R18, R18, R8 ;  /* 0x0000000812127220 */ /* 0x000fe20000400000 */
[----:B------:R-:W-:Y:S01]  /*7550*/  F2FP.SATFINITE.E5M2.F32.PACK_AB_MERGE_C R21, RZ, R21, RZ ;  /* 0x00000015ff15723e */ /* 0x000fe200048060ff */
[----:B------:R1:W-:Y:S01]  /*7560*/  @!P2 STG.E.U8 desc[UR20][R10.64+0x9], R13 ;  /* 0x0000090d0a00a986 */ /* 0x0003e2000c101114 */
[----:B------:R-:W-:-:S02]  /*7570*/  ISETP.LT.OR P2, PT, R33, 0x12, !P0 ;  /* 0x000000122100780c */ /* 0x000fc40004741670 */
[----:B------:R-:W-:Y:S01]  /*7580*/  F2FP.SATFINITE.E5M2.F32.PACK_AB_MERGE_C R89, RZ, R89, RZ ;  /* 0x00000059ff59723e */ /* 0x000fe200048060ff */
[----:B------:R-:W-:Y:S01]  /*7590*/  @!P5 STG.E.U8 desc[UR20][R10.64+0x8], R107 ;  /* 0x0000086b0a00d986 */ /* 0x000fe2000c101114 */
[C---:B------:R-:W-:Y:S02]  /*75a0*/  ISETP.LT.OR P5, PT, R33.reuse, 0x11, !P0 ;  /* 0x000000112100780c */ /* 0x040fe400047a1670 */
[----:B------:R-:W-:Y:S01]  /*75b0*/  F2FP.SATFINITE.E5M2.F32.PACK_AB_MERGE_C R23, RZ, R23, RZ ;  /* 0x00000017ff17723e */ /* 0x000fe200048060ff */
[----:B------:R-:W-:Y:S01]  /*75c0*/  @!P4 STG.E.U8 desc[UR20][R6.64+0x8], R109 ;  /* 0x0000086d0600c986 */ /* 0x000fe2000c101114 */
[----:B0-----:R-:W-:Y:S02]  /*75d0*/  F2FP.SATFINITE.E5M2.F32.PACK_AB_MERGE_C R5, RZ, R102, RZ ;  /* 0x00000066ff05723e */ /* 0x001fe400048060ff */
[C---:B------:R-:W-:Y:S02]  /*75e0*/  ISETP.LT.OR P4, PT, R33.reuse, 0x11, !P1 ;  /* 0x000000112100780c */ /* 0x040fe40004f81670 */
[----:B-1----:R-:W-:Y:S01]  /*75f0*/  F2FP.SATFINITE.E5M2.F32.PACK_AB_MERGE_C R13, RZ, R98, RZ ;  /* 0x00000062ff0d723e */ /* 0x002fe200048060ff */
[----:B------:R0:W-:Y:S01]  /*7600*/  @!P6 STG.E.U8 desc[UR20][R6.64+0x9], R5 ;  /* 0x000009050600e986 */ /* 0x0001e2000c101114 */
[----:B------:R-:W-:-:S02]  /*7610*/  ISETP.LT.OR P6, PT, R33, 0x12, !P1 ;  /* 0x000000122100780c */ /* 0x000fc40004fc1670 */
[----:B------:R-:W-:Y:S01]  /*7620*/  F2FP.SATFINITE.E5M2.F32.PACK_AB_MERGE_C R17, RZ, R17, RZ ;  /* 0x00000011ff11723e */ /* 0x000fe200048060ff */
[----:B------:R1:W-:Y:S01]  /*7630*/  @!P2 STG.E.U8 desc[UR20][R10.64+0x11], R13 ;  /* 0x0000110d0a00a986 */ /* 0x0003e2000c101114 */
[C---:B------:R-:W-:Y:S02]  /*7640*/  ISETP.LT.OR P2, PT, R33.reuse, 0x1a, !P0 ;  /* 0x0000001a2100780c */ /* 0x040fe40004741670 */
[----:B------:R-:W-:Y:S01]  /*7650*/  F2FP.SATFINITE.E5M2.F32.PACK_AB_MERGE_C R19, RZ, R19, RZ ;  /* 0x00000013ff13723e */ /* 0x000fe200048060ff */
[----:B------:R-:W-:Y:S01]  /*7660*/  @!P5 STG.E.U8 desc[UR20][R10.64+0x10], R105 ;  /* 0x000010690a00d986 */ /* 0x000fe2000c101114 */
[----:B------:R-:W-:Y:S02]  /*7670*/  ISETP.LT.OR P5, PT, R33, 0x19, !P0 ;  /* 0x000000192100780c */ /* 0x000fe400047a1670 */
[----:B------:R-:W-:Y:S01]  /*7680*/  F2FP.SATFINITE.E5M2.F32.PACK_AB_MERGE_C R15, RZ, R18, RZ ;  /* 0x00000012ff0f723e */ /* 0x000fe200048060ff */
[----:B------:R-:W-:Y:S01]  /*7690*/  @!P4 STG.E.U8 desc[UR20][R6.64+0x10], R103 ;  /* 0x000010670600c986 */ /* 0x000fe2000c101114 */
[----:B0-----:R-:W-:-:S02]  /*76a0*/  F2FP.SATFINITE.E5M2.F32.PACK_AB_MERGE_C R5, RZ, R100, RZ ;  /* 0x00000064ff05723e */ /* 0x001fc400048060ff */
[C---:B------:R-:W-:Y:S02]  /*76b0*/  ISETP.LT.OR P4, PT, R33.reuse, 0x19, !P1 ;  /* 0x000000192100780c */ /* 0x040fe40004f81670 */
[----:B-1----:R-:W-:Y:S01]  /*76c0*/  F2FP.SATFINITE.E5M2.F32.PACK_AB_MERGE_C R13, RZ, R96, RZ ;  /* 0x00000060ff0d723e */ /* 0x002fe200048060ff */
[----:B------:R0:W-:Y:S01]  /*76d0*/  @!P6 STG.E.U8 desc[UR20][R6.64+0x11], R5 ;  /* 0x000011050600e986 */ /* 0x0001e2000c101114 */
[----:B------:R-:W-:-:S03]  /*76e0*/  ISETP.LT.OR P6, PT, R33, 0x1a, !P1 ;  /* 0x0000001a2100780c */ /* 0x000fc60004fc1670 */
[----:B------:R1:W-:Y:S01]  /*76f0*/  @!P2 STG.E.U8 desc[UR20][R10.64+0x19], R13 ;  /* 0x0000190d0a00a986 */ /* 0x0003e2000c101114 */
[----:B------:R-:W-:-:S03]  /*7700*/  ISETP.LT.OR P2, PT, R33, 0x22, !P0 ;  /* 0x000000222100780c */ /* 0x000fc60004741670 */
[----:B------:R-:W-:Y:S01]  /*7710*/  @!P5 STG.E.U8 desc[UR20][R10.64+0x18], R101 ;  /* 0x000018650a00d986 */ /* 0x000fe2000c101114 */
[C---:B------:R-:W-:Y:S02]  /*7720*/  ISETP.LT.OR P5, PT, R33.reuse, 0x21, !P0 ;  /* 0x000000212100780c */ /* 0x040fe400047a1670 */
[----:B0-----:R-:W-:Y:S01]  /*7730*/  F2FP.SATFINITE.E5M2.F32.PACK_AB_MERGE_C R5, RZ, R94, RZ ;  /* 0x0000005eff05723e */ /* 0x001fe200048060ff */
[----:B------:R-:W-:Y:S01]  /*7740*/  @!P4 STG.E.U8 desc[UR20][R6.64+0x18], R99 ;  /* 0x000018630600c986 */ /* 0x000fe2000c101114 */
        /* <DEDUP_REMOVED lines=25> */
[C---:B------:R-:W-:Y:S02]  /*78e0*/  ISETP.LT.OR P2, PT, R33.reuse, 0x39, !P0 ;  /* 0x000000392100780c */ /* 0x040fe40004741670 */
[C---:B------:R-:W-:Y:S01]  /*78f0*/  ISETP.LT.OR P0, PT, R33.reuse, 0x3a, !P0 ;  /* 0x0000003a2100780c */ /* 0x040fe20004701670 */
[----:B------:R1:W-:Y:S01]  /*7900*/  @!P5 STG.E.U8 desc[UR20][R10.64+0x30], R89 ;  /* 0x000030590a00d986 */ /* 0x0003e2000c101114 */
[C---:B------:R-:W-:Y:S02]  /*7910*/  ISETP.LT.OR P5, PT, R33.reuse, 0x39, !P1 ;  /* 0x000000392100780c */ /* 0x040fe40004fa1670 */
[----:B------:R-:W-:Y:S01]  /*7920*/  ISETP.LT.OR P1, PT, R33, 0x3a, !P1 ;  /* 0x0000003a2100780c */ /* 0x000fe20004f21670 */
[----:B------:R1:W-:Y:S01]  /*7930*/  @!P4 STG.E.U8 desc[UR20][R6.64+0x30], R23 ;  /* 0x000030170600c986 */ /* 0x0003e2000c101114 */
[----:B0-----:R-:W-:-:S05]  /*7940*/  F2FP.SATFINITE.E5M2.F32.PACK_AB_MERGE_C R5, RZ, R20, RZ ;  /* 0x00000014ff05723e */ /* 0x001fca00048060ff */
[----:B------:R1:W-:Y:S04]  /*7950*/  @!P6 STG.E.U8 desc[UR20][R6.64+0x31], R5 ;  /* 0x000031050600e986 */ /* 0x0003e8000c101114 */
[----:B------:R1:W-:Y:S04]  /*7960*/  @!P2 STG.E.U8 desc[UR20][R10.64+0x38], R17 ;  /* 0x000038110a00a986 */ /* 0x0003e8000c101114 */
[----:B------:R1:W-:Y:S04]  /*7970*/  @!P0 STG.E.U8 desc[UR20][R10.64+0x39], R13 ;  /* 0x0000390d0a008986 */ /* 0x0003e8000c101114 */
[----:B------:R1:W-:Y:S04]  /*7980*/  @!P5 STG.E.U8 desc[UR20][R6.64+0x38], R19 ;  /* 0x000038130600d986 */ /* 0x0003e8000c101114 */
[----:B------:R1:W-:Y:S02]  /*7990*/  @!P1 STG.E.U8 desc[UR20][R6.64+0x39], R15 ;  /* 0x0000390f06009986 */ /* 0x0003e4000c101114 */
.L_x_161:
[----:B------:R-:W-:Y:S05]  /*79a0*/  BSYNC B0 ;  /* 0x0000000000007941 */ /* 0x000fea0003800000 */
.L_x_31:
[----:B------:R-:W-:Y:S01]  /*79b0*/  ULDC UR6, c[0x0][0xc] ;  /* 0x0000030000067ab9 */ /* 0x000fe20000000800 */
[----:B------:R-:W-:Y:S01]  /*79c0*/  ULDC UR7, c[0x0][0x10] ;  /* 0x0000040000077ab9 */ /* 0x000fe20000000800 */
[----:B01---5:R-:W0:Y:S01]  /*79d0*/  LDC R5, c[0x0][0x14] ;  /* 0x00000500ff057b82 */ /* 0x023e220000000800 */
[----:B------:R-:W-:Y:S01]  /*79e0*/  UIMAD.WIDE.U32 UR6, UR6, UR7, URZ ;  /* 0x00000007060672a5 */ /* 0x000fe2000f8e003f */
[----:B------:R-:W-:Y:S01]  /*79f0*/  PRMT R6, RZ, 0x7610, R6 ;  /* 0x00007610ff067816 */ /* 0x000fe20000000006 */
[----:B------:R-:W-:-:S04]  /*7a00*/  IMAD.MOV.U32 R7, RZ, RZ, -0x1 ;  /* 0xffffffffff077424 */ /* 0x000fc800078e00ff */
[----:B0-----:R-:W-:-:S04]  /*7a10*/  IMAD.WIDE.U32 R2, R5, UR6, R2 ;  /* 0x0000000605027c25 */ /* 0x001fc8000f8e0002 */
[----:B------:R-:W-:Y:S01]  /*7a20*/  IMAD R5, R5, UR7, RZ ;  /* 0x0000000705057c24 */ /* 0x000fe2000f8e02ff */
[----:B------:R-:W-:Y:S02]  /*7a30*/  ULDC.64 UR6, c[0x0][0x650] ;  /* 0x0001940000067ab9 */ /* 0x000fe40000000a00 */
[----:B------:R-:W-:Y:S01]  /*7a40*/  ISETP.GE.U32.AND P0, PT, R2, UR6, PT ;  /* 0x0000000602007c0c */ /* 0x000fe2000bf06070 */
[----:B------:R-:W-:Y:S02]  /*7a50*/  IMAD.IADD R3, R3, 0x1, R5 ;  /* 0x0000000103037824 */ /* 0x000fe400078e0205 */
[----:B------:R-:W-:-:S03]  /*7a60*/  IMAD.MOV.U32 R5, RZ, RZ, -0x1 ;  /* 0xffffffffff057424 */ /* 0x000fc600078e00ff */
[----:B------:R-:W-:-:S13]  /*7a70*/  ISETP.GE.U32.AND.EX P0, PT, R3, UR7, PT, P0 ;  /* 0x0000000703007c0c */ /* 0x000fda000bf06100 */
[----:B------:R-:W-:Y:S05]  /*7a80*/  @P0 BRA `(.L_x_162) ;  /* 0x0000000400600947 */ /* 0x000fea0003800000 */
[----:B------:R-:W0:Y:S01]  /*7a90*/  S2R R20, SR_CTAID.X ;  /* 0x0000000000147919 */ /* 0x000e220000002500 */
[----:B------:R-:W1:Y:S01]  /*7aa0*/  LDC.64 R14, c[0x0][0x628] ;  /* 0x00018a00ff0e7b82 */ /* 0x000e620000000a00 */
[----:B------:R-:W-:Y:S01]  /*7ab0*/  ULDC UR6, c[0x0][0x150] ;  /* 0x0000540000067ab9 */ /* 0x000fe20000000800 */
[----:B--234-:R-:W-:Y:S01]  /*7ac0*/  IMAD.MOV.U32 R12, RZ, RZ, R2 ;  /* 0x000000ffff0c7224 */ /* 0x01cfe200078e0002 */
[----:B------:R-:W2:Y:S01]  /*7ad0*/  S2R R22, SR_CTAID.Y ;  /* 0x0000000000167919 */ /* 0x000ea20000002600 */
[----:B------:R-:W-:-:S04]  /*7ae0*/  IMAD.MOV.U32 R13, RZ, RZ, R3 ;  /* 0x000000ffff0d7224 */ /* 0x000fc800078e0003 */
[----:B------:R-:W3:Y:S08]  /*7af0*/  LDC R23, c[0x0][0x144] ;  /* 0x00005100ff177b82 */ /* 0x000ef00000000800 */
[----:B------:R-:W4:Y:S08]  /*7b00*/  LDC R16, c[0x0][0x630] ;  /* 0x00018c00ff107b82 */ /* 0x000f300000000800 */
[----:B------:R-:W2:Y:S01]  /*7b10*/  LDC.64 R18, c[0x0][0x620] ;  /* 0x00018800ff127b82 */ /* 0x000ea20000000a00 */
[----:B-1----:R-:W-:-:S04]  /*7b20*/  ISETP.NE.U32.AND P0, PT, R14, RZ, PT ;  /* 0x000000ff0e00720c */ /* 0x002fc80003f05070 */
[----:B------:R-:W-:Y:S02]  /*7b30*/  ISETP.NE.AND.EX P0, PT, R15, RZ, PT, P0 ;  /* 0x000000ff0f00720c */ /* 0x000fe40003f05300 */
[----:B0-----:R-:W-:-:S05]  /*7b40*/  I2FP.F32.U32 R5, R20 ;  /* 0x0000001400057245 */ /* 0x001fca0000201000 */
[----:B------:R-:W-:-:S04]  /*7b50*/  FMUL R5, R5, UR6 ;  /* 0x0000000605057c20 */ /* 0x000fc80008400000 */
[----:B------:R0:W1:Y:S02]  /*7b60*/  F2I.U32.TRUNC.NTZ R21, R5 ;  /* 0x0000000500157305 */ /* 0x000064000020f000 */
[----:B---34-:R-:W-:Y:S05]  /*7b70*/  @!P0 BRA `(.L_x_163) ;  /* 0x0000000000288947 */ /* 0x018fea0003800000 */
[----:B0-----:R-:W0:Y:S02]  /*7b80*/  LDC R5, c[0x0][0x634] ;  /* 0x00018d00ff057b82 */ /* 0x001e240000000800 */
        /* <DEDUP_REMOVED lines=9> */
.L_x_163:
[-CC-:B------:R-:W-:Y:S01]  /*7c20*/  SHF.R.U64 R17, R12, R16.reuse, R13.reuse ;  /* 0x000000100c117219 */ /* 0x180fe2000000120d */
[----:B------:R-:W3:Y:S01]  /*7c30*/  LDC.64 R28, c[0x0][0x640] ;  /* 0x00019000ff1c7b82 */ /* 0x000ee20000000a00 */
[----:B0-----:R-:W-:Y:S01]  /*7c40*/  SHF.R.U32.HI R5, RZ, R16, R13 ;  /* 0x00000010ff057219 */ /* 0x001fe2000001160d */
[----:B-1----:R-:W-:Y:S01]  /*7c50*/  IMAD.MOV R21, RZ, RZ, -R21 ;  /* 0x000000ffff157224 */ /* 0x002fe200078e0a15 */
[----:B------:R-:W-:Y:S01]  /*7c60*/  IADD3 R11, P0, RZ, -R17, RZ ;  /* 0x80000011ff0b7210 */ /* 0x000fe20007f1e0ff */
[----:B------:R-:W-:Y:S02]  /*7c70*/  ULDC UR6, c[0x0][0x154] ;  /* 0x0000550000067ab9 */ /* 0x000fe40000000800 */
[----:B------:R-:W-:Y:S02]  /*7c80*/  IMAD R23, R23, R21, R20 ;  /* 0x0000001517177224 */ /* 0x000fe400078e0214 */
[----:B------:R-:W0:Y:S01]  /*7c90*/  LDC R12, c[0x0][0x618] ;  /* 0x00018600ff0c7b82 */ /* 0x000e220000000800 */
[----:B------:R-:W-:-:S02]  /*7ca0*/  IMAD.X R5, RZ, RZ, ~R5, P0 ;  /* 0x000000ffff057224 */ /* 0x000fc400000e0e05 */
[----:B--2---:R-:W-:-:S04]  /*7cb0*/  IMAD.WIDE.U32 R6, R11, R18, R2 ;  /* 0x000000120b067225 */ /* 0x004fc800078e0002 */
[----:B------:R-:W-:Y:S01]  /*7cc0*/  IMAD R10, R5, R18, RZ ;  /* 0x00000012050a7224 */ /* 0x000fe200078e02ff */
[----:B------:R-:W1:Y:S03]  /*7cd0*/  LDC R24, c[0x0][0x608] ;  /* 0x00018200ff187b82 */ /* 0x000e660000000800 */
[----:B------:R-:W-:Y:S02]  /*7ce0*/  IMAD R5, R11, R19, R10 ;  /* 0x000000130b057224 */ /* 0x000fe400078e020a */
[----:B------:R-:W-:Y:S02]  /*7cf0*/  IMAD.MOV.U32 R11, RZ, RZ, 0x1 ;  /* 0x00000001ff0b7424 */ /* 0x000fe400078e00ff */
[----:B------:R-:W-:Y:S01]  /*7d00*/  IMAD.IADD R5, R7, 0x1, R5 ;  /* 0x0000000107057824 */ /* 0x000fe200078e0205 */
[----:B------:R-:W2:Y:S01]  /*7d10*/  LDC R26, c[0x0][0x658] ;  /* 0x00019600ff1a7b82 */ /* 0x000ea20000000800 */
[----:B------:R-:W-:-:S02]  /*7d20*/  I2FP.F32.U32 R7, R22 ;  /* 0x0000001600077245 */ /* 0x000fc40000201000 */
[----:B---3--:R-:W-:-:S03]  /*7d30*/  ISETP.NE.U32.AND P0, PT, R28, RZ, PT ;  /* 0x000000ff1c00720c */ /* 0x008fc60003f05070 */
[----:B------:R-:W-:Y:S01]  /*7d40*/  FMUL R10, R7, UR6 ;  /* 0x00000006070a7c20 */ /* 0x000fe20008400000 */
[----:B------:R-:W-:Y:S01]  /*7d50*/  ISETP.NE.AND.EX P0, PT, R29, RZ, PT, P0 ;  /* 0x000000ff1d00720c */ /* 0x000fe20003f05300 */
[----:B------:R-:W3:Y:S01]  /*7d60*/  LDC R21, c[0x0][0x148] ;  /* 0x00005200ff157b82 */ /* 0x000ee20000000800 */
[-CC-:B0-----:R-:W-:Y:S01]  /*7d70*/  SHF.R.U64 R16, R6, R12.reuse, R5.reuse ;  /* 0x0000000c06107219 */ /* 0x181fe20000001205 */
[----:B------:R0:W4:Y:S01]  /*7d80*/  F2I.U32.TRUNC.NTZ R18, R10 ;  /* 0x0000000a00127305 */ /* 0x000122000020f000 */
[----:B------:R-:W-:Y:S01]  /*7d90*/  SHF.R.U32.HI R5, RZ, R12, R5 ;  /* 0x0000000cff057219 */ /* 0x000fe20000011605 */
[----:B------:R-:W-:-:S04]  /*7da0*/  IMAD.MOV.U32 R7, RZ, RZ, -0x1 ;  /* 0xffffffffff077424 */ /* 0x000fc800078e00ff */
[----:B------:R-:W0:Y:S01]  /*7db0*/  LDC R20, c[0x0][0x600] ;  /* 0x00018000ff147b82 */ /* 0x000e220000000800 */
[-CC-:B-1----:R-:W-:Y:S02]  /*7dc0*/  SHF.R.U64 R14, R16, R24.reuse, R5.reuse ;  /* 0x00000018100e7219 */ /* 0x182fe40000001205 */
[----:B------:R-:W-:-:S05]  /*7dd0*/  SHF.R.U32.HI R5, RZ, R24, R5 ;  /* 0x00000018ff057219 */ /* 0x000fca0000011605 */
[----:B------:R-:W1:Y:S01]  /*7de0*/  LDC R27, c[0x0][0x648] ;  /* 0x00019200ff1b7b82 */ /* 0x000e620000000800 */
[-C--:B--2---:R-:W-:Y:S02]  /*7df0*/  SHF.L.U32 R6, R7, R26.reuse, RZ ;  /* 0x0000001a07067219 */ /* 0x084fe400000006ff */
[-CC-:B------:R-:W-:Y:S02]  /*7e00*/  SHF.R.U64 R19, R14, R26.reuse, R5.reuse ;  /* 0x0000001a0e137219 */ /* 0x180fe40000001205 */
[----:B------:R-:W-:Y:S02]  /*7e10*/  SHF.R.U32.HI R7, RZ, R26, R5 ;  /* 0x0000001aff077219 */ /* 0x000fe40000011605 */
[----:B------:R-:W-:Y:S01]  /*7e20*/  LOP3.LUT R25, RZ, R6, RZ, 0x33, !PT ;  /* 0x00000006ff197212 */ /* 0x000fe200078e33ff */
[----:B------:R-:W2:Y:S01]  /*7e30*/  LDC R30, c[0x0][0x638] ;  /* 0x00018e00ff1e7b82 */ /* 0x000ea20000000800 */
[----:B------:R-:W-:Y:S01]  /*7e40*/  SHF.L.U32 R26, R11, R26, RZ ;  /* 0x0000001a0b1a7219 */ /* 0x000fe200000006ff */
[----:B------:R-:W-:-:S06]  /*7e50*/  IMAD.MOV.U32 R6, RZ, RZ, R19 ;  /* 0x000000ffff067224 */ /* 0x000fcc00078e0013 */
[----:B------:R-:W0:Y:S01]  /*7e60*/  LDC R31, c[0x0][0x610] ;  /* 0x00018400ff1f7b82 */ /* 0x000e220000000800 */
[----:B----4-:R-:W-:Y:S05]  /*7e70*/  @!P0 BRA `(.L_x_164) ;  /* 0x0000000000288947 */ /* 0x010fea0003800000 */
[----:B------:R-:W4:Y:S02]  /*7e80*/  LDC R6, c[0x0][0x64c] ;  /* 0x00019300ff067b82 */ /* 0x000f240000000800 */
[----:B----4-:R-:W-:-:S05]  /*7e90*/  IADD3 R5, P0, R19, R6, RZ ;  /* 0x0000000613057210 */ /* 0x010fca0007f1e0ff */
[----:B------:R-:W-:-:S04]  /*7ea0*/  IMAD.X R15, RZ, RZ, R7, P0 ;  /* 0x000000ffff0f7224 */ /* 0x000fc800000e0607 */
[----:B------:R-:W-:-:S04]  /*7eb0*/  IMAD.WIDE.U32 R6, R15, R28, RZ ;  /* 0x0000001c0f067225 */ /* 0x000fc800078e00ff */
[----:B0-----:R-:W-:-:S04]  /*7ec0*/  IMAD.WIDE.U32 R10, P0, R5, R29, R6 ;  /* 0x0000001d050a7225 */ /* 0x001fc80007800006 */
[----:B------:R-:W-:-:S04]  /*7ed0*/  IMAD.WIDE.U32 R6, R5, R28, RZ ;  /* 0x0000001c05067225 */ /* 0x000fc800078e00ff */
[----:B------:R-:W-:Y:S01]  /*7ee0*/  IMAD.X R13, RZ, RZ, RZ, P0 ;  /* 0x000000ffff0d7224 */ /* 0x000fe200000e06ff */
[----:B------:R-:W-:Y:S01]  /*7ef0*/  IADD3 RZ, P0, R7, R10, RZ ;  /* 0x0000000a07ff7210 */ /* 0x000fe20007f1e0ff */
[----:B------:R-:W-:-:S04]  /*7f00*/  IMAD.MOV.U32 R12, RZ, RZ, R11 ;  /* 0x000000ffff0c7224 */ /* 0x000fc800078e000b */
[----:B------:R-:W-:-:S08]  /*7f10*/  IMAD.WIDE.U32.X R6, R15, R29, R12, P0 ;  /* 0x0000001d0f067225 */ /* 0x000fd000000e040c */
.L_x_164:
[----:B-1----:R-:W-:Y:S01]  /*7f20*/  SHF.R.U64 R5, R6, R27, R7 ;  /* 0x0000001b06057219 */ /* 0x002fe20000001207 */
[----:B0-----:R-:W-:Y:S01]  /*7f30*/  VIADD R7, R20, 0xffffffff ;  /* 0xffffffff14077836 */ /* 0x001fe20000000000 */
[----:B------:R-:W-:Y:S01]  /*7f40*/  LOP3.LUT R32, R14, R25, RZ, 0xc0, !PT ;  /* 0x000000190e207212 */ /* 0x000fe200078ec0ff */
[----:B------:R-:W-:Y:S02]  /*7f50*/  IMAD.MOV R18, RZ, RZ, -R18 ;  /* 0x000000ffff127224 */ /* 0x000fe400078e0a12 */
[----:B------:R-:W-:Y:S01]  /*7f60*/  IMAD.MOV R6, RZ, RZ, -R5 ;  /* 0x000000ffff067224 */ /* 0x000fe200078e0a05 */
[----:B------:R-:W-:Y:S01]  /*7f70*/  LOP3.LUT R16, R16, R7, RZ, 0xc0, !PT ;  /* 0x0000000710107212 */ /* 0x000fe200078ec0ff */
[----:B------:R-:W-:Y:S02]  /*7f80*/  IMAD R32, R26, R5, R32 ;  /* 0x000000051a207224 */ /* 0x000fe400078e0220 */
[----:B---3--:R-:W-:Y:S02]  /*7f90*/  @P3 IMAD R23, R21, R18, R22 ;  /* 0x0000001215173224 */ /* 0x008fe400078e0216 */
[----:B--2---:R-:W-:-:S02]  /*7fa0*/  IMAD R5, R6, R30, R19 ;  /* 0x0000001e06057224 */ /* 0x004fc400078e0213 */
[----:B------:R-:W-:Y:S02]  /*7fb0*/  IMAD R32, R32, R31, R23 ;  /* 0x0000001f20207224 */ /* 0x000fe400078e0217 */
[----:B------:R-:W-:Y:S02]  /*7fc0*/  IMAD R5, R5, R20, R16 ;  /* 0x0000001405057224 */ /* 0x000fe400078e0210 */
[----:B------:R-:W-:-:S03]  /*7fd0*/  IMAD.MOV.U32 R6, RZ, RZ, 0x1 ;  /* 0x00000001ff067424 */ /* 0x000fc600078e00ff */
[----:B------:R-:W-:Y:S02]  /*7fe0*/  SEL R7, R5, R32, !P3 ;  /* 0x0000002005077207 */ /* 0x000fe40005800000 */
[----:B------:R-:W-:Y:S01]  /*7ff0*/  SEL R32, R32, R5, !P3 ;  /* 0x0000000520207207 */ /* 0x000fe20005800000 */
[----:B------:R-:W-:-:S07]  /*8000*/  IMAD.MOV.U32 R5, RZ, RZ, R17 ;  /* 0x000000ffff057224 */ /* 0x000fce00078e0011 */
.L_x_162:
[----:B------:R-:W-:Y:S01]  /*8010*/  LOP3.LUT P0, RZ, R6, 0xff, RZ, 0xc0, !PT ;  /* 0x000000ff06ff7812 */ /* 0x000fe2000780c0ff */
[----:B------:R-:W-:-:S12]  /*8020*/  IMAD.MOV.U32 R6, RZ, RZ, R32 ;  /* 0x000000ffff067224 */ /* 0x000fd800078e0020 */
[----:B------:R-:W-:Y:S05]  /*8030*/  @P0 BRA `(.L_x_165) ;  /* 0xffffff8c00c00947 */ /* 0x000fea000383ffff */
[----:B------:R-:W-:Y:S05]  /*8040*/  EXIT ;  /* 0x000000000000794d */ /* 0x000fea0003800000 */
.L_x_3:
[----:B0-----:R-:W-:Y:S01]  /*8050*/  ULDC.64 UR4, c[0x0][0x650] ;  /* 0x0001940000047ab9 */ /* 0x001fe20000000a00 */
        /* <DEDUP_REMOVED lines=25> */
.L_x_167:
[--C-:B------:R-:W-:Y:S01]  /*81f0*/  SHF.R.U64 R16, R14, R18, R15.reuse ;  /* 0x000000120e107219 */ /* 0x100fe2000000120f */
[----:B------:R-:W0:Y:S01]  /*8200*/  LDC R22, c[0x0][0x618] ;  /* 0x00018600ff167b82 */ /* 0x000e220000000800 */
[----:B------:R-:W-:Y:S01]  /*8210*/  I2FP.F32.U32 R7, R8 ;  /* 0x0000000800077245 */ /* 0x000fe20000201000 */
[----:B------:R-:W-:Y:S01]  /*8220*/  ULDC UR4, c[0x0][0x150] ;  /* 0x0000540000047ab9 */ /* 0x000fe20000000800 */
[----:B------:R-:W-:Y:S02]  /*8230*/  SHF.R.U32.HI R6, RZ, R18, R15 ;  /* 0x00000012ff067219 */ /* 0x000fe4000001160f */
[----:B------:R-:W-:Y:S01]  /*8240*/  IADD3 R9, P0, RZ, -R16, RZ ;  /* 0x80000010ff097210 */ /* 0x000fe20007f1e0ff */
[----:B------:R-:W-:Y:S01]  /*8250*/  FMUL R13, R7, UR4 ;  /* 0x00000004070d7c20 */ /* 0x000fe20008400000 */
[----:B------:R-:W-:Y:S01]  /*8260*/  ULDC UR4, c[0x0][0x154] ;  /* 0x0000550000047ab9 */ /* 0x000fe20000000800 */
[----:B------:R-:W1:Y:S02]  /*8270*/  LDC.64 R24, c[0x0][0x640] ;  /* 0x00019000ff187b82 */ /* 0x000e640000000a00 */
[----:B------:R-:W-:-:S02]  /*8280*/  IMAD.X R11, RZ, RZ, ~R6, P0 ;  /* 0x000000ffff0b7224 */ /* 0x000fc400000e0e06 */
[----:B------:R-:W2:Y:S01]  /*8290*/  F2I.U32.TRUNC.NTZ R13, R13 ;  /* 0x0000000d000d7305 */ /* 0x000ea2000020f000 */
[----:B------:R-:W-:-:S03]  /*82a0*/  IMAD.WIDE.U32 R6, R9, R20, R2 ;  /* 0x0000001409067225 */ /* 0x000fc600078e0002 */
[----:B------:R-:W3:Y:S01]  /*82b0*/  LDC R15, c[0x0][0x144] ;  /* 0x00005100ff0f7b82 */ /* 0x000ee20000000800 */
[----:B------:R-:W-:-:S04]  /*82c0*/  IMAD R12, R11, R20, RZ ;  /* 0x000000140b0c7224 */ /* 0x000fc800078e02ff */
[----:B------:R-:W-:Y:S02]  /*82d0*/  IMAD R9, R9, R21, R12 ;  /* 0x0000001509097224 */ /* 0x000fe400078e020c */
[----:B------:R-:W-:Y:S01]  /*82e0*/  IMAD.MOV.U32 R12, RZ, RZ, -0x1 ;  /* 0xffffffffff0c7424 */ /* 0x000fe200078e00ff */
[----:B------:R-:W4:Y:S01]  /*82f0*/  LDC R18, c[0x0][0x608] ;  /* 0x00018200ff127b82 */ /* 0x000f220000000800 */
[----:B------:R-:W-:Y:S01]  /*8300*/  IMAD.IADD R7, R7, 0x1, R9 ;  /* 0x0000000107077824 */ /* 0x000fe200078e0209 */
[----:B------:R-:W-:-:S04]  /*8310*/  I2FP.F32.U32 R9, R10 ;  /* 0x0000000a00097245 */ /* 0x000fc80000201000 */
[-C--:B0-----:R-:W-:Y:S01]  /*8320*/  SHF.R.U64 R14, R6, R22.reuse, R7 ;  /* 0x00000016060e7219 */ /* 0x081fe20000001207 */
[----:B--2---:R-:W-:Y:S01]  /*8330*/  IMAD.MOV R6, RZ, RZ, -R13 ;  /* 0x000000ffff067224 */ /* 0x004fe200078e0a0d */
[----:B------:R-:W0:Y:S01]  /*8340*/  LDC R11, c[0x0][0x658] ;  /* 0x00019600ff0b7b82 */ /* 0x000e220000000800 */
[----:B-1----:R-:W-:Y:S01]  /*8350*/  ISETP.NE.U32.AND P0, PT, R24, RZ, PT ;  /* 0x000000ff1800720c */ /* 0x002fe20003f05070 */
[----:B------:R-:W-:Y:S01]  /*8360*/  FMUL R9, R9, UR4 ;  /* 0x0000000409097c20 */ /* 0x000fe20008400000 */
[----:B------:R-:W-:Y:S02]  /*8370*/  SHF.R.U32.HI R7, RZ, R22, R7 ;  /* 0x00000016ff077219 */ /* 0x000fe40000011607 */
[----:B------:R-:W-:-:S03]  /*8380*/  ISETP.NE.AND.EX P0, PT, R25, RZ, PT, P0 ;  /* 0x000000ff1900720c */ /* 0x000fc60003f05300 */
[----:B------:R-:W1:Y:S01]  /*8390*/  LDC R21, c[0x0][0x148] ;  /* 0x00005200ff157b82 */ /* 0x000e620000000800 */
[----:B---3--:R-:W-:Y:S02]  /*83a0*/  IMAD R22, R15, R6, R8 ;  /* 0x000000060f167224 */ /* 0x008fe400078e0208 */
[----:B------:R-:W-:-:S05]  /*83b0*/  IMAD.MOV.U32 R8, RZ, RZ, 0x1 ;  /* 0x00000001ff087424 */ /* 0x000fca00078e00ff */
[----:B------:R-:W2:Y:S01]  /*83c0*/  LDC R20, c[0x0][0x600] ;  /* 0x00018000ff147b82 */ /* 0x000ea20000000800 */
[-CC-:B----4-:R-:W-:Y:S02]  /*83d0*/  SHF.R.U64 R17, R14, R18.reuse, R7.reuse ;  /* 0x000000120e117219 */ /* 0x190fe40000001207 */
[----:B------:R-:W-:Y:S02]  /*83e0*/  SHF.R.U32.HI R6, RZ, R18, R7 ;  /* 0x00000012ff067219 */ /* 0x000fe40000011607 */
[----:B------:R3:W4:Y:S03]  /*83f0*/  F2I.U32.TRUNC.NTZ R18, R9 ;  /* 0x0000000900127305 */ /* 0x000726000020f000 */
[----:B------:R-:W1:Y:S01]  /*8400*/  LDC R23, c[0x0][0x648] ;  /* 0x00019200ff177b82 */ /* 0x000e620000000800 */
[-C--:B0-----:R-:W-:Y:S02]  /*8410*/  SHF.R.U64 R19, R17, R11.reuse, R6 ;  /* 0x0000000b11137219 */ /* 0x081fe40000001206 */
[----:B------:R-:W-:-:S02]  /*8420*/  SHF.L.U32 R12, R12, R11, RZ ;  /* 0x0000000b0c0c7219 */ /* 0x000fc400000006ff */
[-C--:B------:R-:W-:Y:S01]  /*8430*/  SHF.R.U32.HI R7, RZ, R11.reuse, R6 ;  /* 0x0000000bff077219 */ /* 0x080fe20000011606 */
[----:B------:R-:W-:Y:S01]  /*8440*/  IMAD.MOV.U32 R6, RZ, RZ, R19 ;  /* 0x000000ffff067224 */ /* 0x000fe200078e0013 */
[----:B------:R-:W-:Y:S01]  /*8450*/  SHF.L.U32 R27, R8, R11, RZ ;  /* 0x0000000b081b7219 */ /* 0x000fe200000006ff */
[----:B------:R-:W0:Y:S01]  /*8460*/  LDC R26, c[0x0][0x638] ;  /* 0x00018e00ff1a7b82 */ /* 0x000e220000000800 */
[----:B------:R-:W-:-:S07]  /*8470*/  LOP3.LUT R28, RZ, R12, RZ, 0x33, !PT ;  /* 0x0000000cff1c7212 */ /* 0x000fce00078e33ff */
[----:B------:R-:W0:Y:S01]  /*8480*/  LDC R29, c[0x0][0x610] ;  /* 0x00018400ff1d7b82 */ /* 0x000e220000000800 */
[----:B---34-:R-:W-:Y:S05]  /*8490*/  @!P0 BRA `(.L_x_168) ;  /* 0x0000000000288947 */ /* 0x018fea0003800000 */
        /* <DEDUP_REMOVED lines=10> */
.L_x_168:
[----:B-1----:R-:W-:Y:S01]  /*8540*/  SHF.R.U64 R7, R6, R23, R7 ;  /* 0x0000001706077219 */ /* 0x002fe20000001207 */
[----:B--2---:R-:W-:Y:S01]  /*8550*/  VIADD R9, R20, 0xffffffff ;  /* 0xffffffff14097836 */ /* 0x004fe20000000000 */
[----:B------:R-:W-:Y:S01]  /*8560*/  LOP3.LUT R6, R17, R28, RZ, 0xc0, !PT ;  /* 0x0000001c11067212 */ /* 0x000fe200078ec0ff */
[----:B------:R-:W-:Y:S02]  /*8570*/  IMAD.MOV R18, RZ, RZ, -R18 ;  /* 0x000000ffff127224 */ /* 0x000fe400078e0a12 */
[----:B------:R-:W-:Y:S02]  /*8580*/  IMAD.MOV R8, RZ, RZ, -R7 ;  /* 0x000000ffff087224 */ /* 0x000fe400078e0a07 */
[----:B------:R-:W-:Y:S01]  /*8590*/  IMAD R11, R27, R7, R6 ;  /* 0x000000071b0b7224 */ /* 0x000fe200078e0206 */
[----:B------:R-:W-:Y:S01]  /*85a0*/  LOP3.LUT R7, R14, R9, RZ, 0xc0, !PT ;  /* 0x000000090e077212 */ /* 0x000fe200078ec0ff */
[----:B------:R-:W-:Y:S02]  /*85b0*/  @P3 IMAD R22, R21, R18, R10 ;  /* 0x0000001215163224 */ /* 0x000fe400078e020a */
[----:B0-----:R-:W-:-:S02]  /*85c0*/  IMAD R6, R8, R26, R19 ;  /* 0x0000001a08067224 */ /* 0x001fc400078e0213 */
[----:B------:R-:W-:Y:S02]  /*85d0*/  IMAD R11, R11, R29, R22 ;  /* 0x0000001d0b0b7224 */ /* 0x000fe400078e0216 */
[----:B------:R-:W-:Y:S02]  /*85e0*/  IMAD R6, R6, R20, R7 ;  /* 0x0000001406067224 */ /* 0x000fe400078e0207 */
[----:B------:R-:W-:-:S03]  /*85f0*/  IMAD.MOV.U32 R8, RZ, RZ, 0x1 ;  /* 0x00000001ff087424 */ /* 0x000fc600078e00ff */
[----:B------:R-:W-:Y:S02]  /*8600*/  SEL R14, R6, R11, !P3 ;  /* 0x0000000b060e7207 */ /* 0x000fe40005800000 */
[----:B------:R-:W-:Y:S01]  /*8610*/  SEL R11, R11, R6, !P3 ;  /* 0x000000060b0b7207 */ /* 0x000fe20005800000 */
[----:B------:R-:W-:Y:S01]  /*8620*/  IMAD.MOV.U32 R6, RZ, RZ, R16 ;  /* 0x000000ffff067224 */ /* 0x000fe200078e0010 */
[----:B------:R-:W-:-:S07]  /*8630*/  PRMT R7, R8, 0x7610, R7 ;  /* 0x0000761008077816 */ /* 0x000fce0000000007 */
.L_x_166:
[----:B------:R-:W-:-:S08]  /*8640*/  NOP ;  /* 0x0000000000007918 */ /* 0x000fd00000000000 */
[----:B------:R-:W0:-:S00]  /*8650*/  USETMAXREG.DEALLOC.CTAPOOL 0x28 ;  /* 0x00000028000079c8 */ /* 0x000e0000080e0500 */
[----:B0-----:R-:W-:-:S13]  /*8660*/  ISETP.NE.AND P0, PT, R5, RZ, PT ;  /* 0x000000ff0500720c */ /* 0x001fda0003f05270 */
[----:B------:R-:W-:Y:S05]  /*8670*/  @P0 EXIT ;  /* 0x000000000000094d */ /* 0x000fea0003800000 */
[----:B------:R-:W-:Y:S01]  /*8680*/  LOP3.LUT P0, RZ, R7, 0xff, RZ, 0xc0, !PT ;  /* 0x000000ff07ff7812 */ /* 0x000fe2000780c0ff */
[----:B------:R-:W-:Y:S02]  /*8690*/  IMAD.MOV.U32 R5, RZ, RZ, 0x1 ;  /* 0x00000001ff057424 */ /* 0x000fe400078e00ff */
[----:B------:R-:W-:-:S10]  /*86a0*/  IMAD.MOV.U32 R13, RZ, RZ, RZ ;  /* 0x000000ffff0d7224 */ /* 0x000fd400078e00ff */
[----:B------:R-:W-:Y:S05]  /*86b0*/  @!P0 BRA `(.L_x_169) ;  /* 0x0000000c00308947 */ /* 0x000fea0003800000 */
[----:B------:R-:W0:Y:S01]  /*86c0*/  LDC R5, c[0x0][0x28c] ;  /* 0x0000a300ff057b82 */ /* 0x000e220000000800 */
[----:B------:R-:W-:Y:S01]  /*86d0*/  ULDC UR5, c[0x0][0x600] ;  /* 0x0001800000057ab9 */ /* 0x000fe20000000800 */
[----:B------:R-:W-:Y:S01]  /*86e0*/  ULDC UR4, c[0x0][0xc] ;  /* 0x0000030000047ab9 */ /* 0x000fe20000000800 */
[----:B------:R-:W-:Y:S01]  /*86f0*/  UIADD3 UR16, UR5, -0x1, URZ ;  /* 0xffffffff05107890 */ /* 0x000fe2000fffe03f */
[C---:B------:R-:W-:Y:S01]  /*8700*/  LOP3.LUT P2, RZ, R0.reuse, 0x7f, RZ, 0xc0, !PT ;  /* 0x0000007f00ff7812 */ /* 0x040fe2000784c0ff */
[----:B------:R-:W-:Y:S01]  /*8710*/  ULDC UR6, c[0x0][0x658] ;  /* 0x0001960000067ab9 */ /* 0x000fe20000000800 */
[----:B------:R-:W-:Y:S01]  /*8720*/  ULDC UR5, c[0x0][0x10] ;  /* 0x0000040000057ab9 */ /* 0x000fe20000000800 */
[----:B------:R-:W-:Y:S01]  /*8730*/  UMOV UR7, 0xffffffff ;  /* 0xffffffff00077882 */ /* 0x000fe20000000000 */
[----:B------:R-:W-:Y:S01]  /*8740*/  UMOV UR8, 0x1 ;  /* 0x0000000100087882 */ /* 0x000fe20000000000 */
[----:B------:R-:W-:Y:S01]  /*8750*/  UIMAD.WIDE.U32 UR4, UR4, UR5, URZ ;  /* 0x00000005040472a5 */ /* 0x000fe2000f8e003f */
[----:B------:R-:W-:Y:S01]  /*8760*/  LOP3.LUT P0, RZ, R0, 0x1f, RZ, 0xc0, !PT ;  /* 0x0000001f00ff7812 */ /* 0x000fe2000780c0ff */
[----:B------:R-:W-:Y:S01]  /*8770*/  USHF.L.U32 UR7, UR7, UR6, URZ ;  /* 0x0000000607077299 */ /* 0x000fe2000800063f */
[----:B------:R-:W-:Y:S01]  /*8780*/  BSSY B0, `(.L_x_169) ;  /* 0x00000bf000007945 */ /* 0x000fe20003800000 */
[----:B------:R-:W-:Y:S01]  /*8790*/  USHF.L.U32 UR18, UR8, UR6, URZ ;  /* 0x0000000608127299 */ /* 0x000fe2000800063f */
[----:B------:R-:W-:Y:S01]  /*87a0*/  IMAD.MOV.U32 R15, RZ, RZ, 0x1 ;  /* 0x00000001ff0f7424 */ /* 0x000fe200078e00ff */
[----:B------:R-:W-:Y:S01]  /*87b0*/  LOP3.LUT R16, R4, 0x2, RZ, 0xfc, !PT ;  /* 0x0000000204107812 */ /* 0x000fe200078efcff */
[----:B------:R-:W-:Y:S01]  /*87c0*/  ULDC UR6, c[0x0][0x14] ;  /* 0x0000050000067ab9 */ /* 0x000fe20000000800 */
[----:B------:R-:W-:Y:S01]  /*87d0*/  PLOP3.LUT P0, PT, P0, P2, PT, 0x8a, 0x0 ;  /* 0x000000000000781c */ /* 0x000fe20000705172 */
[----:B------:R-:W-:Y:S01]  /*87e0*/  UIMAD.WIDE.U32 UR20, UR4, UR6, URZ ;  /* 0x00000006041472a5 */ /* 0x000fe2000f8e003f */
[----:B------:R-:W-:Y:S01]  /*87f0*/  IMAD.MOV.U32 R13, RZ, RZ, RZ ;  /* 0x000000ffff0d7224 */ /* 0x000fe200078e00ff */
[----:B------:R-:W-:-:S02]  /*8800*/  UIMAD UR13, UR5, UR6, URZ ;  /* 0x00000006050d72a4 */ /* 0x000fc4000f8e023f */
[----:B------:R-:W-:Y:S01]  /*8810*/  ULOP3.LUT UR17, URZ, UR7, URZ, 0x33, !UPT ;  /* 0x000000073f117292 */ /* 0x000fe2000f8e333f */
[----:B0-----:R-:W-:Y:S01]  /*8820*/  VIADD R5, R5, 0x7f ;  /* 0x0000007f05057836 */ /* 0x001fe20000000000 */
[----:B------:R-:W-:Y:S01]  /*8830*/  UIADD3 UR13, UR21, UR13, URZ ;  /* 0x0000000d150d7290 */ /* 0x000fe2000fffe03f */
[----:B------:R-:W-:-:S03]  /*8840*/  ULDC.64 UR22, c[0x0][0x198] ;  /* 0x0000660000167ab9 */ /* 0x000fc60000000a00 */
[----:B------:R-:W-:-:S04]  /*8850*/  SHF.R.S32.HI R8, RZ, 0x1f, R5 ;  /* 0x0000001fff087819 */ /* 0x000fc80000011405 */
[----:B------:R-:W-:Y:S01]  /*8860*/  LEA.HI R8, R8, R5, RZ, 0x7 ;  /* 0x0000000508087211 */ /* 0x000fe200078f38ff */
[----:B------:R-:W-:-:S03]  /*8870*/  IMAD.MOV.U32 R5, RZ, RZ, 0x1 ;  /* 0x00000001ff057424 */ /* 0x000fc600078e00ff */
[----:B------:R-:W-:-:S05]  /*8880*/  SHF.R.S32.HI R12, RZ, 0x7, R8 ;  /* 0x00000007ff0c7819 */ /* 0x000fca0000011408 */
[----:B------:R-:W-:-:S07]  /*8890*/  VIADD R0, R12, 0x1 ;  /* 0x000000010c007836 */ /* 0x000fce0000000000 */
.L_x_181:
[----:B------:R-:W-:-:S03]  /*88a0*/  UMOV UR4, 0xffffffff ;  /* 0xffffffff00047882 */ /* 0x000fc60000000000 */
[----:B------:R-:W-:Y:S05]  /*88b0*/  BRA.DIV UR4, `(.L_x_170) ;  /* 0x0000000e04c47947 */ /* 0x000fea000b800000 */
[----:B------:R-:W-:-:S13]  /*88c0*/  ELECT P1, URZ, PT ;  /* 0x00000000003f782f */ /* 0x000fda0003820000 */
.L_x_193:
[----:B------:R-:W0:Y:S01]  /*88d0*/  LDC R7, c[0x0][0x28c] ;  /* 0x0000a300ff077b82 */ /* 0x000e220000000800 */
[----:B------:R-:W-:Y:S01]  /*88e0*/  BSSY B1, `(.L_x_171) ;  /* 0x0000037000017945 */ /* 0x000fe20003800000 */
[----:B0-----:R-:W-:-:S13]  /*88f0*/  ISETP.LT.OR P1, PT, R7, 0x1, !P1 ;  /* 0x000000010700780c */ /* 0x001fda0004f21670 */
[----:B------:R-:W-:Y:S05]  /*8900*/  @P1 BRA `(.L_x_172) ;  /* 0x0000000000d01947 */ /* 0x000fea0003800000 */
[----:B------:R-:W-:Y:S02]  /*8910*/  IMAD.SHL.U32 R14, R14, 0x40, RZ ;  /* 0x000000400e0e7824 */ /* 0x000fe400078e00ff */
[----:B------:R-:W-:Y:S02]  /*8920*/  IMAD.SHL.U32 R17, R11, 0x100, RZ ;  /* 0x000001000b117824 */ /* 0x000fe400078e00ff */
[----:B------:R-:W-:Y:S02]  /*8930*/  IMAD.MOV.U32 R20, RZ, RZ, RZ ;  /* 0x000000ffff147224 */ /* 0x000fe400078e00ff */
[----:B------:R-:W-:Y:S02]  /*8940*/  IMAD.MOV.U32 R7, RZ, RZ, R0 ;  /* 0x000000ffff077224 */ /* 0x000fe400078e0000 */
[----:B------:R-:W-:Y:S02]  /*8950*/  IMAD.MOV.U32 R8, RZ, RZ, R5 ;  /* 0x000000ffff087224 */ /* 0x000fe400078e0005 */
[----:B------:R-:W-:-:S07]  /*8960*/  IMAD.MOV.U32 R9, RZ, RZ, R13 ;  /* 0x000000ffff097224 */ /* 0x000fce00078e000d */
.L_x_176:
[----:B------:R-:W0:Y:S01]  /*8970*/  S2R R11, SR_CgaCtaId ;  /* 0x00000000000b7919 */ /* 0x000e220000008800 */
[----:B------:R-:W-:-:S04]  /*8980*/  MOV R10, 0x400 ;  /* 0x00000400000a7802 */ /* 0x000fc80000000f00 */
[----:B0-----:R-:W-:Y:S02]  /*8990*/  LEA R18, R11, R10, 0x18 ;  /* 0x0000000a0b127211 */ /* 0x001fe400078ec0ff */
[----:B------:R-:W-:Y:S01]  /*89a0*/  SHF.L.U32 R10, R8, 0x1f, RZ ;  /* 0x0000001f080a7819 */ /* 0x000fe200000006ff */
[----:B------:R-:W0:Y:S02]  /*89b0*/  @!P2 LDC R11, c[0x0][0x500] ;  /* 0x00014000ff0bab82 */ /* 0x000e240000000800 */
[----:B------:R-:W-:-:S04]  /*89c0*/  IMAD R19, R9, 0x8, R18 ;  /* 0x0000000809137824 */ /* 0x000fc800078e0212 */
[----:B------:R-:W1:Y:S02]  /*89d0*/  SYNCS.PHASECHK.TRANS64.TRYWAIT P1, [R19+URZ+0x28], R10 ;  /* 0x0000280a130075a7 */ /* 0x000e64000802017f */
[----:B-1----:R-:W-:Y:S05]  /*89e0*/  @!P1 BRA `(.L_x_173) ;  /* 0x0000000c00989947 */ /* 0x002fea0003800000 */
.L_x_194:
[----:B-1----:R-:W-:Y:S01]  /*89f0*/  PRMT R10, R16, 0x9910, RZ ;  /* 0x00009910100a7816 */ /* 0x002fe200000000ff */
[----:B0-----:R0:W-:Y:S03]  /*8a00*/  @!P2 SYNCS.ARRIVE.TRANS64 RZ, [R19+URZ], R11 ;  /* 0x0000000b13ffa9a7 */ /* 0x0011e6000800003f */
[----:B------:R-:W-:-:S13]  /*8a10*/  ISETP.NE.AND P1, PT, R10, 0x2, PT ;  /* 0x000000020a00780c */ /* 0x000fda0003f25270 */
[----:B0-----:R-:W-:Y:S05]  /*8a20*/  @P1 BRA `(.L_x_174) ;  /* 0x0000000000041947 */ /* 0x001fea0003800000 */
[----:B------:R-:W-:Y:S01]  /*8a30*/  BPT.TRAP 0x1 ;  /* 0x000000040000795c */ /* 0x000fe20000300000 */
.L_x_174:
[----:B------:R-:W-:Y:S05]  /*8a40*/  @P0 BRA `(.L_x_175) ;  /* 0x0000000000040947 */ /* 0x000fea0003800000 */
[----:B------:R-:W-:Y:S01]  /*8a50*/  BPT.TRAP 0x1 ;  /* 0x000000040000795c */ /* 0x000fe20000300000 */
.L_x_175:
[--C-:B------:R-:W-:Y:S01]  /*8a60*/  IMAD R10, R9, 0x8000, R18.reuse ;  /* 0x00008000090a7824 */ /* 0x100fe200078e0212 */
[----:B------:R-:W-:Y:S01]  /*8a70*/  R2UR UR9, R19 ;  /* 0x00000000130972ca */ /* 0x000fe200000e0000 */
[----:B------:R-:W-:Y:S01]  /*8a80*/  IMAD R18, R9, 0x2000, R18 ;  /* 0x0000200009127824 */ /* 0x000fe200078e0212 */
[----:B------:R-:W-:Y:S01]  /*8a90*/  UIADD3 UR4, UP0, UR22, 0xf0, URZ ;  /* 0x000000f016047890 */ /* 0x000fe2000ff1e03f */
[----:B------:R-:W-:Y:S01]  /*8aa0*/  VIADD R7, R7, 0xffffffff ;  /* 0xffffffff07077836 */ /* 0x000fe20000000000 */
[----:B------:R-:W-:Y:S01]  /*8ab0*/  R2UR UR5, R10 ;  /* 0x000000000a0572ca */ /* 0x000fe200000e0000 */
[----:B------:R-:W-:Y:S01]  /*8ac0*/  UIADD3 UR24, UP1, UR22, 0x1f0, URZ ;  /* 0x000001f016187890 */ /* 0x000fe2000ff3e03f */
[----:B------:R-:W-:Y:S01]  /*8ad0*/  R2UR UR8, R18 ;  /* 0x00000000120872ca */ /* 0x000fe200000e0000 */
[----:B------:R-:W-:Y:S01]  /*8ae0*/  VIADD R9, R9, 0x1 ;  /* 0x0000000109097836 */ /* 0x000fe20000000000 */
[----:B------:R-:W-:Y:S01]  /*8af0*/  R2UR UR11, R17 ;  /* 0x00000000110b72ca */ /* 0x000fe200000e0000 */
[----:B------:R-:W-:Y:S01]  /*8b00*/  UIADD3.X UR25, URZ, UR23, URZ, UP1, !UPT ;  /* 0x000000173f197290 */ /* 0x000fe20008ffe43f */
[----:B------:R-:W-:Y:S01]  /*8b10*/  R2UR UR10, R20 ;  /* 0x00000000140a72ca */ /* 0x000fe200000e0000 */
[----:B------:R-:W-:Y:S01]  /*8b20*/  UMOV UR6, 0x0 ;  /* 0x0000000000067882 */ /* 0x000fe20000000000 */
[----:B------:R-:W-:Y:S01]  /*8b30*/  R2UR UR12, R6 ;  /* 0x00000000060c72ca */ /* 0x000fe200000e0000 */
[----:B------:R-:W-:Y:S01]  /*8b40*/  UMOV UR7, 0x10000000 ;  /* 0x1000000000077882 */ /* 0x000fe20000000000 */
[----:B------:R-:W-:Y:S01]  /*8b50*/  R2UR UR19, R14 ;  /* 0x000000000e1372ca */ /* 0x000fe200000e0000 */
[----:B------:R-:W-:Y:S01]  /*8b60*/  VIADD R20, R20, 0x80 ;  /* 0x0000008014147836 */ /* 0x000fe20000000000 */
[----:B------:R-:W-:Y:S01]  /*8b70*/  ISETP.GT.AND P4, PT, R7, 0x1, PT ;  /* 0x000000010700780c */ /* 0x000fe20003f84270 */
[----:B------:R-:W-:Y:S01]  /*8b80*/  UIADD3 UR14, UR5, 0x100, URZ ;  /* 0x00000100050e7890 */ /* 0x000fe2000fffe03f */
[----:B------:R-:W-:Y:S01]  /*8b90*/  ISETP.NE.AND P1, PT, R9, 0x5, PT ;  /* 0x000000050900780c */ /* 0x000fe20003f25270 */
[----:B------:R-:W-:-:S02]  /*8ba0*/  UIADD3.X UR5, URZ, UR23, URZ, UP0, !UPT ;  /* 0x000000173f057290 */ /* 0x000fc400087fe43f */
[----:B------:R-:W-:Y:S01]  /*8bb0*/  UIADD3 UR15, UR8, 0x28100, URZ ;  /* 0x00028100080f7890 */ /* 0x000fe2000fffe03f */
[----:B------:R-:W-:Y:S02]  /*8bc0*/  SEL R11, RZ, 0x1, P1 ;  /* 0x00000001ff0b7807 */ /* 0x000fe40000800000 */
[----:B------:R-:W-:Y:S01]  /*8bd0*/  UMOV UR8, UR14 ;  /* 0x0000000e00087c82 */ /* 0x000fe20008000000 */
[----:B------:R-:W-:Y:S02]  /*8be0*/  SEL R9, R9, RZ, P1 ;  /* 0x000000ff09097207 */ /* 0x000fe40000800000 */
[----:B------:R-:W-:Y:S01]  /*8bf0*/  LOP3.LUT R8, R8, R11, RZ, 0x3c, !PT ;  /* 0x0000000b08087212 */ /* 0x000fe200078e3cff */
[----:B------:R0:W-:Y:S02]  /*8c00*/  UTMALDG.3D [UR8], [UR4], desc[UR6] ;  /* 0x00000608040075b4 */ /* 0x0001e40008011000 */
[----:B0-----:R-:W-:Y:S01]  /*8c10*/  UMOV UR8, UR15 ;  /* 0x0000000f00087c82 */ /* 0x001fe20008000000 */
[----:B------:R-:W-:-:S02]  /*8c20*/  UMOV UR11, UR19 ;  /* 0x00000013000b7c82 */ /* 0x000fc40008000000 */
[----:B------:R0:W-:Y:S02]  /*8c30*/  UTMALDG.3D [UR8], [UR24], desc[UR6] ;  /* 0x00000608180075b4 */ /* 0x0001e40008011000 */
[----:B0-----:R-:W-:Y:S05]  /*8c40*/  @P4 BRA `(.L_x_176) ;  /* 0xfffffffc00484947 */ /* 0x001fea000383ffff */
.L_x_172:
[----:B------:R-:W-:Y:S05]  /*8c50*/  BSYNC B1 ;  /* 0x0000000000017941 */ /* 0x000fea0003800000 */
.L_x_171:
[----:B------:R-:W-:Y:S01]  /*8c60*/  LOP3.LUT P4, RZ, R15, 0xff, RZ, 0xc0, !PT ;  /* 0x000000ff0fff7812 */ /* 0x000fe2000788c0ff */
[----:B------:R-:W-:Y:S01]  /*8c70*/  IMAD.IADD R13, R12, 0x1, R13 ;  /* 0x000000010c0d7824 */ /* 0x000fe200078e020d */
[----:B------:R-:W-:Y:S01]  /*8c80*/  IADD3 R2, P5, R2, UR20, RZ ;  /* 0x0000001402027c10 */ /* 0x000fe2000ffbe0ff */
[----:B------:R-:W-:Y:S01]  /*8c90*/  ULDC.64 UR4, c[0x0][0x650] ;  /* 0x0001940000047ab9 */ /* 0x000fe20000000a00 */
[----:B------:R-:W-:Y:S01]  /*8ca0*/  BSSY B1, `(.L_x_177) ;  /* 0x000006a000017945 */ /* 0x000fe20003800000 */
[----:B------:R-:W-:Y:S01]  /*8cb0*/  IMAD.MOV.U32 R11, RZ, RZ, -0x1 ;  /* 0xffffffffff0b7424 */ /* 0x000fe200078e00ff */
[----:B------:R-:W-:Y:S01]  /*8cc0*/  ISETP.GT.U32.AND P1, PT, R13, 0x4, PT ;  /* 0x000000040d00780c */ /* 0x000fe20003f24070 */
[----:B------:R-:W-:Y:S01]  /*8cd0*/  IMAD.MOV.U32 R14, RZ, RZ, -0x1 ;  /* 0xffffffffff0e7424 */ /* 0x000fe200078e00ff */
[----:B------:R-:W-:Y:S02]  /*8ce0*/  IADD3.X R3, R3, UR13, RZ, P5, !PT ;  /* 0x0000000d03037c10 */ /* 0x000fe4000affe4ff */
[----:B------:R-:W-:-:S02]  /*8cf0*/  ISETP.LT.U32.AND P1, PT, R12, 0x5, P1 ;  /* 0x000000050c00780c */ /* 0x000fc40000f21070 */
[----:B------:R-:W-:Y:S01]  /*8d00*/  PRMT R15, RZ, 0x7610, R15 ;  /* 0x00007610ff0f7816 */ /* 0x000fe2000000000f */
[----:B------:R-:W0:Y:S01]  /*8d10*/  @P4 S2R R7, SR_CgaCtaId ;  /* 0x0000000000074919 */ /* 0x000e220000008800 */
[----:B------:R-:W-:-:S04]  /*8d20*/  @P4 MOV R6, 0x400 ;  /* 0x0000040000064802 */ /* 0x000fc80000000f00 */
[----:B0-----:R-:W-:Y:S01]  /*8d30*/  @P4 LEA R8, R7, R6, 0x18 ;  /* 0x0000000607084211 */ /* 0x001fe200078ec0ff */
[----:B------:R-:W-:Y:S01]  /*8d40*/  IMAD.WIDE.U32 R6, R13, -0x33333333, RZ ;  /* 0xcccccccd0d067825 */ /* 0x000fe200078e00ff */
[----:B------:R-:W-:Y:S02]  /*8d50*/  SEL R6, RZ, 0x1, !P1 ;  /* 0x00000001ff067807 */ /* 0x000fe40004800000 */
[----:B------:R-:W-:Y:S01]  /*8d60*/  ISETP.GE.U32.AND P1, PT, R2, UR4, PT ;  /* 0x0000000402007c0c */ /* 0x000fe2000bf26070 */
[----:B------:R0:W-:Y:S01]  /*8d70*/  @P4 SYNCS.ARRIVE.TRANS64.A1T0 RZ, [R8+URZ+0x68], RZ ;  /* 0x000068ff08ff49a7 */ /* 0x0001e2000810003f */
[----:B------:R-:W-:Y:S02]  /*8d80*/  ISETP.GE.U32.AND P4, PT, R12, 0x5, PT ;  /* 0x000000050c00780c */ /* 0x000fe40003f86070 */
[----:B------:R-:W-:Y:S02]  /*8d90*/  ISETP.GE.U32.AND.EX P1, PT, R3, UR5, PT, P1 ;  /* 0x0000000503007c0c */ /* 0x000fe4000bf26110 */
[----:B------:R-:W-:Y:S01]  /*8da0*/  LOP3.LUT R5, R5, R6, RZ, 0x3c, !PT ;  /* 0x0000000605057212 */ /* 0x000fe200078e3cff */
[----:B------:R-:W-:Y:S01]  /*8db0*/  IMAD.MOV.U32 R6, RZ, RZ, -0x1 ;  /* 0xffffffffff067424 */ /* 0x000fe200078e00ff */
[----:B0-----:R-:W-:-:S02]  /*8dc0*/  SHF.R.U32.HI R8, RZ, 0x2, R7 ;  /* 0x00000002ff087819 */ /* 0x001fc40000011607 */
[----:B------:R-:W-:-:S03]  /*8dd0*/  PRMT R7, RZ, 0x7610, R7 ;  /* 0x00007610ff077816 */ /* 0x000fc60000000007 */
[----:B------:R-:W-:Y:S02]  /*8de0*/  IMAD R13, R8, -0x5, R13 ;  /* 0xfffffffb080d7824 */ /* 0x000fe400078e020d */
[----:B------:R-:W-:Y:S02]  /*8df0*/  @P4 LOP3.LUT R5, R5, 0x1, R8, 0x78, !PT ;  /* 0x0000000105054812 */ /* 0x000fe400078e7808 */
[----:B------:R-:W-:Y:S05]  /*8e00*/  @P1 BRA `(.L_x_178) ;  /* 0x00000004004c1947 */ /* 0x000fea0003800000 */
[----:B------:R-:W-:Y:S01]  /*8e10*/  ULDC.64 UR4, c[0x0][0x628] ;  /* 0x00018a0000047ab9 */ /* 0x000fe20000000a00 */
[----:B------:R-:W0:Y:S01]  /*8e20*/  S2R R17, SR_CTAID.X ;  /* 0x0000000000117919 */ /* 0x000e220000002500 */
[----:B------:R-:W-:Y:S01]  /*8e30*/  ISETP.NE.U32.AND P1, PT, RZ, UR4, PT ;  /* 0x00000004ff007c0c */ /* 0x000fe2000bf25070 */
[----:B------:R-:W-:Y:S01]  /*8e40*/  ULDC UR7, c[0x0][0x630] ;  /* 0x00018c0000077ab9 */ /* 0x000fe20000000800 */
[----:B------:R-:W-:Y:S01]  /*8e50*/  IMAD.MOV.U32 R6, RZ, RZ, R2 ;  /* 0x000000ffff067224 */ /* 0x000fe200078e0002 */
[----:B------:R-:W1:Y:S01]  /*8e60*/  S2R R14, SR_CTAID.Y ;  /* 0x00000000000e7919 */ /* 0x000e620000002600 */
[----:B------:R-:W-:Y:S01]  /*8e70*/  ISETP.NE.AND.EX P1, PT, RZ, UR5, PT, P1 ;  /* 0x00000005ff007c0c */ /* 0x000fe2000bf25310 */
[----:B------:R-:W-:-:S12]  /*8e80*/  IMAD.MOV.U32 R7, RZ, RZ, R3 ;  /* 0x000000ffff077224 */ /* 0x000fd800078e0003 */
[----:B------:R-:W-:Y:S05]  /*8e90*/  @!P1 BRA `(.L_x_179) ;  /* 0x0000000000289947 */ /* 0x000fea0003800000 */
[----:B------:R-:W-:Y:S02]  /*8ea0*/  ULDC UR6, c[0x0][0x634] ;  /* 0x00018d0000067ab9 */ /* 0x000fe40000000800 */
[----:B------:R-:W-:-:S05]  /*8eb0*/  IADD3 R11, P1, R2, UR6, RZ ;  /* 0x00000006020b7c10 */ /* 0x000fca000ff3e0ff */
[----:B------:R-:W-:-:S04]  /*8ec0*/  IMAD.X R19, RZ, RZ, R3, P1 ;  /* 0x000000ffff137224 */ /* 0x000fc800008e0603 */
[----:B------:R-:W-:-:S04]  /*8ed0*/  IMAD.WIDE.U32 R8, R19, UR4, RZ ;  /* 0x0000000413087c25 */ /* 0x000fc8000f8e00ff */
[----:B------:R-:W-:-:S04]  /*8ee0*/  IMAD.WIDE.U32 R8, P1, R11, UR5, R8 ;  /* 0x000000050b087c25 */ /* 0x000fc8000f820008 */
[----:B------:R-:W-:-:S04]  /*8ef0*/  IMAD.WIDE.U32 R10, R11, UR4, RZ ;  /* 0x000000040b0a7c25 */ /* 0x000fc8000f8e00ff */
[----:B------:R-:W-:Y:S01]  /*8f00*/  IMAD.X R7, RZ, RZ, RZ, P1 ;  /* 0x000000ffff077224 */ /* 0x000fe200008e06ff */
[----:B------:R-:W-:Y:S01]  /*8f10*/  IADD3 RZ, P1, R11, R8, RZ ;  /* 0x000000080bff7210 */ /* 0x000fe20007f3e0ff */
[----:B------:R-:W-:-:S04]  /*8f20*/  IMAD.MOV.U32 R6, RZ, RZ, R9 ;  /* 0x000000ffff067224 */ /* 0x000fc800078e0009 */
[----:B------:R-:W-:-:S08]  /*8f30*/  IMAD.WIDE.U32.X R6, R19, UR5, R6, P1 ;  /* 0x0000000513067c25 */ /* 0x000fd000088e0406 */
.L_x_179:
[--C-:B------:R-:W-:Y:S01]  /*8f40*/  SHF.R.U64 R10, R6, UR7, R7.reuse ;  /* 0x00000007060a7c19 */ /* 0x100fe20008001207 */
[----:B------:R-:W-:Y:S01]  /*8f50*/  ULDC.64 UR4, c[0x0][0x620] ;  /* 0x0001880000047ab9 */ /* 0x000fe20000000a00 */
[----:B------:R-:W-:Y:S01]  /*8f60*/  SHF.R.U32.HI R6, RZ, UR7, R7 ;  /* 0x00000007ff067c19 */ /* 0x000fe20008011607 */
[----:B------:R-:W2:Y:S01]  /*8f70*/  LDC R22, c[0x0][0x144] ;  /* 0x00005100ff167b82 */ /* 0x000ea20000000800 */
[----:B------:R-:W-:Y:S01]  /*8f80*/  IADD3 R9, P1, RZ, -R10, RZ ;  /* 0x8000000aff097210 */ /* 0x000fe20007f3e0ff */
[----:B------:R-:W-:Y:S01]  /*8f90*/  ULDC.64 UR8, c[0x0][0x640] ;  /* 0x0001900000087ab9 */ /* 0x000fe20000000a00 */
[----:B0-----:R-:W-:Y:S01]  /*8fa0*/  I2FP.F32.U32 R11, R17 ;  /* 0x00000011000b7245 */ /* 0x001fe20000201000 */
[----:B------:R-:W-:Y:S02]  /*8fb0*/  ULDC UR6, c[0x0][0x608] ;  /* 0x0001820000067ab9 */ /* 0x000fe40000000800 */
[----:B------:R-:W-:Y:S01]  /*8fc0*/  IMAD.X R6, RZ, RZ, ~R6, P1 ;  /* 0x000000ffff067224 */ /* 0x000fe200008e0e06 */
[----:B------:R-:W-:Y:S01]  /*8fd0*/  ISETP.NE.U32.AND P1, PT, RZ, UR8, PT ;  /* 0x00000008ff007c0c */ /* 0x000fe2000bf25070 */
[----:B------:R-:W0:Y:S02]  /*8fe0*/  LDC R19, c[0x0][0x148] ;  /* 0x00005200ff137b82 */ /* 0x000e240000000800 */
[----:B------:R-:W-:Y:S01]  /*8ff0*/  IMAD R8, R6, UR4, RZ ;  /* 0x0000000406087c24 */ /* 0x000fe2000f8e02ff */
[----:B------:R-:W-:Y:S01]  /*9000*/  ISETP.NE.AND.EX P1, PT, RZ, UR9, PT, P1 ;  /* 0x00000009ff007c0c */ /* 0x000fe2000bf25310 */
[----:B------:R-:W-:Y:S01]  /*9010*/  IMAD.WIDE.U32 R6, R9, UR4, R2 ;  /* 0x0000000409067c25 */ /* 0x000fe2000f8e0002 */
[----:B------:R-:W-:-:S03]  /*9020*/  ULDC UR4, c[0x0][0x150] ;  /* 0x0000540000047ab9 */ /* 0x000fc60000000800 */
[----:B------:R-:W-:Y:S02]  /*9030*/  IMAD R9, R9, UR5, R8 ;  /* 0x0000000509097c24 */ /* 0x000fe4000f8e0208 */
[----:B------:R-:W-:Y:S01]  /*9040*/  FMUL R8, R11, UR4 ;  /* 0x000000040b087c20 */ /* 0x000fe20008400000 */
[----:B------:R-:W-:Y:S01]  /*9050*/  ULDC UR4, c[0x0][0x618] ;  /* 0x0001860000047ab9 */ /* 0x000fe20000000800 */
[----:B------:R-:W-:Y:S01]  /*9060*/  ULDC UR5, c[0x0][0x154] ;  /* 0x0000550000057ab9 */ /* 0x000fe20000000800 */
[----:B------:R-:W-:-:S03]  /*9070*/  IMAD.IADD R7, R7, 0x1, R9 ;  /* 0x0000000107077824 */ /* 0x000fc600078e0209 */
[----:B------:R-:W3:Y:S02]  /*9080*/  F2I.U32.TRUNC.NTZ R8, R8 ;  /* 0x0000000800087305 */ /* 0x000ee4000020f000 */
[----:B------:R-:W-:Y:S02]  /*9090*/  SHF.R.U64 R11, R6, UR4, R7 ;  /* 0x00000004060b7c19 */ /* 0x000fe40008001207 */
[----:B-1----:R-:W-:-:S05]  /*90a0*/  I2FP.F32.U32 R6, R14 ;  /* 0x0000000e00067245 */ /* 0x002fca0000201000 */
[----:B------:R-:W-:Y:S01]  /*90b0*/  FMUL R21, R6, UR5 ;  /* 0x0000000506157c20 */ /* 0x000fe20008400000 */
[----:B------:R-:W-:Y:S01]  /*90c0*/  SHF.R.U32.HI R6, RZ, UR4, R7 ;  /* 0x00000004ff067c19 */ /* 0x000fe20008011607 */
[----:B------:R-:W-:-:S03]  /*90d0*/  ULDC UR4, c[0x0][0x658] ;  /* 0x0001960000047ab9 */ /* 0x000fc60000000800 */
[--C-:B------:R-:W-:Y:S01]  /*90e0*/  SHF.R.U64 R20, R11, UR6, R6.reuse ;  /* 0x000000060b147c19 */ /* 0x100fe20008001206 */
[----:B------:R-:W1:Y:S01]  /*90f0*/  F2I.U32.TRUNC.NTZ R21, R21 ;  /* 0x0000001500157305 */ /* 0x000e62000020f000 */
[----:B------:R-:W-:Y:S01]  /*9100*/  SHF.R.U32.HI R7, RZ, UR6, R6 ;  /* 0x00000006ff077c19 */ /* 0x000fe20008011606 */
[----:B---3--:R-:W-:-:S03]  /*9110*/  IMAD.MOV R8, RZ, RZ, -R8 ;  /* 0x000000ffff087224 */ /* 0x008fc600078e0a08 */
[----:B------:R-:W-:Y:S01]  /*9120*/  SHF.R.U64 R18, R20, UR4, R7 ;  /* 0x0000000414127c19 */ /* 0x000fe20008001207 */
[----:B--2---:R-:W-:Y:S01]  /*9130*/  IMAD R17, R22, R8, R17 ;  /* 0x0000000816117224 */ /* 0x004fe200078e0211 */
[----:B------:R-:W-:-:S03]  /*9140*/  SHF.R.U32.HI R23, RZ, UR4, R7 ;  /* 0x00000004ff177c19 */ /* 0x000fc60008011607 */
[----:B------:R-:W-:Y:S02]  /*9150*/  IMAD.MOV.U32 R6, RZ, RZ, R18 ;  /* 0x000000ffff067224 */ /* 0x000fe400078e0012 */
[----:B------:R-:W-:Y:S01]  /*9160*/  IMAD.MOV.U32 R7, RZ, RZ, R23 ;  /* 0x000000ffff077224 */ /* 0x000fe200078e0017 */
[----:B-1----:R-:W-:Y:S06]  /*9170*/  @!P1 BRA `(.L_x_180) ;  /* 0x0000000000289947 */ /* 0x002fec0003800000 */
[----:B------:R-:W-:Y:S02]  /*9180*/  ULDC UR4, c[0x0][0x64c] ;  /* 0x0001930000047ab9 */ /* 0x000fe40000000800 */
[----:B------:R-:W-:-:S05]  /*9190*/  IADD3 R7, P1, R18, UR4, RZ ;  /* 0x0000000412077c10 */ /* 0x000fca000ff3e0ff */
[----:B------:R-:W-:-:S04]  /*91a0*/  IMAD.X R23, RZ, RZ, R23, P1 ;  /* 0x000000ffff177224 */ /* 0x000fc800008e0617 */
[----:B------:R-:W-:-:S04]  /*91b0*/  IMAD.WIDE.U32 R8, R23, UR8, RZ ;  /* 0x0000000817087c25 */ /* 0x000fc8000f8e00ff */
[----:B------:R-:W-:-:S04]  /*91c0*/  IMAD.WIDE.U32 R8, P1, R7, UR9, R8 ;  /* 0x0000000907087c25 */ /* 0x000fc8000f820008 */
[----:B------:R-:W-:-:S04]  /*91d0*/  IMAD.WIDE.U32 R6, R7, UR8, RZ ;  /* 0x0000000807067c25 */ /* 0x000fc8000f8e00ff */
[----:B------:R-:W-:Y:S01]  /*91e0*/  IMAD.MOV.U32 R6, RZ, RZ, R9 ;  /* 0x000000ffff067224 */ /* 0x000fe200078e0009 */
[----:B------:R-:W-:Y:S01]  /*91f0*/  IADD3 RZ, P4, R7, R8, RZ ;  /* 0x0000000807ff7210 */ /* 0x000fe20007f9e0ff */
[----:B------:R-:W-:-:S04]  /*9200*/  IMAD.X R7, RZ, RZ, RZ, P1 ;  /* 0x000000ffff077224 */ /* 0x000fc800008e06ff */
[----:B------:R-:W-:-:S08]  /*9210*/  IMAD.WIDE.U32.X R6, R23, UR9, R6, P4 ;  /* 0x0000000917067c25 */ /* 0x000fd0000a0e0406 */
.L_x_180:
[----:B------:R-:W-:Y:S01]  /*9220*/  ULDC UR4, c[0x0][0x648] ;  /* 0x0001920000047ab9 */ /* 0x000fe20000000800 */
[----:B------:R-:W-:Y:S01]  /*9230*/  LOP3.LUT R20, R20, UR17, RZ, 0xc0, !PT ;  /* 0x0000001114147c12 */ /* 0x000fe2000f8ec0ff */
[----:B------:R-:W-:Y:S01]  /*9240*/  IMAD.MOV R21, RZ, RZ, -R21 ;  /* 0x000000ffff157224 */ /* 0x000fe200078e0a15 */
[----:B------:R-:W-:Y:S01]  /*9250*/  SHF.R.U64 R7, R6, UR4, R7 ;  /* 0x0000000406077c19 */ /* 0x000fe20008001207 */
[----:B------:R-:W-:Y:S01]  /*9260*/  ULDC UR4, c[0x0][0x638] ;  /* 0x00018e0000047ab9 */ /* 0x000fe20000000800 */
[----:B------:R-:W-:Y:S01]  /*9270*/  LOP3.LUT R11, R11, UR16, RZ, 0xc0, !PT ;  /* 0x000000100b0b7c12 */ /* 0x000fe2000f8ec0ff */
[----:B0-----:R-:W-:Y:S01]  /*9280*/  @P3 IMAD R17, R19, R21, R14 ;  /* 0x0000001513113224 */ /* 0x001fe200078e020e */
[----:B------:R-:W-:Y:S01]  /*9290*/  ULDC UR5, c[0x0][0x610] ;  /* 0x0001840000057ab9 */ /* 0x000fe20000000800 */
[----:B------:R-:W-:Y:S02]  /*92a0*/  IMAD.MOV R9, RZ, RZ, -R7 ;  /* 0x000000ffff097224 */ /* 0x000fe400078e0a07 */
[----:B------:R-:W-:-:S02]  /*92b0*/  IMAD R20, R7, UR18, R20 ;  /* 0x0000001207147c24 */ /* 0x000fc4000f8e0214 */
[----:B------:R-:W-:Y:S01]  /*92c0*/  IMAD R18, R9, UR4, R18 ;  /* 0x0000000409127c24 */ /* 0x000fe2000f8e0212 */
[----:B------:R-:W-:Y:S01]  /*92d0*/  ULDC UR4, c[0x0][0x600] ;  /* 0x0001800000047ab9 */ /* 0x000fe20000000800 */
[----:B------:R-:W-:Y:S02]  /*92e0*/  IMAD R17, R20, UR5, R17 ;  /* 0x0000000514117c24 */ /* 0x000fe4000f8e0211 */
[----:B------:R-:W-:Y:S02]  /*92f0*/  IMAD R18, R18, UR4, R11 ;  /* 0x0000000412127c24 */ /* 0x000fe4000f8e020b */
[----:B------:R-:W-:Y:S02]  /*9300*/  IMAD.MOV.U32 R7, RZ, RZ, 0x1 ;  /* 0x00000001ff077424 */ /* 0x000fe400078e00ff */
[----:B------:R-:W-:Y:S01]  /*9310*/  IMAD.MOV.U32 R6, RZ, RZ, R10 ;  /* 0x000000ffff067224 */ /* 0x000fe200078e000a */
[----:B------:R-:W-:Y:S02]  /*9320*/  SEL R14, R18, R17, !P3 ;  /* 0x00000011120e7207 */ /* 0x000fe40005800000 */
[----:B------:R-:W-:-:S07]  /*9330*/  SEL R11, R17, R18, !P3 ;  /* 0x00000012110b7207 */ /* 0x000fce0005800000 */
.L_x_178:
[----:B------:R-:W-:Y:S05]  /*9340*/  BSYNC B1 ;  /* 0x0000000000017941 */ /* 0x000fea0003800000 */
.L_x_177:
[----:B------:R-:W-:-:S13]  /*9350*/  LOP3.LUT P1, RZ, R7, 0xff, RZ, 0xc0, !PT ;  /* 0x000000ff07ff7812 */ /* 0x000fda000782c0ff */
[----:B------:R-:W-:Y:S05]  /*9360*/  @P1 BRA `(.L_x_181) ;  /* 0xfffffff4004c1947 */ /* 0x000fea000383ffff */
[----:B------:R-:W-:Y:S05]  /*9370*/  BSYNC B0 ;  /* 0x0000000000007941 */ /* 0x000fea0003800000 */
.L_x_169:
[----:B------:R-:W-:-:S03]  /*9380*/  UMOV UR4, 0xffffffff ;  /* 0xffffffff00047882 */ /* 0x000fc60000000000 */
[----:B------:R-:W-:Y:S05]  /*9390*/  BRA.DIV UR4, `(.L_x_182) ;  /* 0x0000000604407947 */ /* 0x000fea000b800000 */
[----:B------:R-:W-:-:S13]  /*93a0*/  ELECT P0, URZ, PT ;  /* 0x00000000003f782f */ /* 0x000fda0003800000 */
.L_x_197:
[----:B------:R-:W-:Y:S04]  /*93b0*/  BSSY B0, `(.L_x_183) ;  /* 0x0000034000007945 */ /* 0x000fe80003800000 */
[----:B------:R-:W-:Y:S05]  /*93c0*/  @!P0 BRA `(.L_x_184) ;  /* 0x0000000000c88947 */ /* 0x000fea0003800000 */
[----:B------:R-:W-:-:S04]  /*93d0*/  LOP3.LUT R4, R4, 0x2, RZ, 0xfc, !PT ;  /* 0x0000000204047812 */ /* 0x000fc800078efcff */
[----:B------:R-:W-:-:S13]  /*93e0*/  ISETP.NE.AND P0, PT, R4, 0x3, PT ;  /* 0x000000030400780c */ /* 0x000fda0003f05270 */
[----:B------:R-:W-:Y:S05]  /*93f0*/  @!P0 BRA `(.L_x_185) ;  /* 0x0000000000048947 */ /* 0x000fea0003800000 */
[----:B------:R-:W-:Y:S01]  /*9400*/  BPT.TRAP 0x1 ;  /* 0x000000040000795c */ /* 0x000fe20000300000 */
.L_x_185:
[----:B------:R-:W0:Y:S01]  /*9410*/  S2R R3, SR_CgaCtaId ;  /* 0x0000000000037919 */ /* 0x000e220000008800 */
[----:B------:R-:W-:-:S04]  /*9420*/  MOV R0, 0x400 ;  /* 0x0000040000007802 */ /* 0x000fc80000000f00 */
[----:B0-----:R-:W-:Y:S02]  /*9430*/  LEA R0, R3, R0, 0x18 ;  /* 0x0000000003007211 */ /* 0x001fe400078ec0ff */
[----:B------:R-:W-:-:S03]  /*9440*/  SHF.L.U32 R3, R5, 0x1f, RZ ;  /* 0x0000001f05037819 */ /* 0x000fc600000006ff */
[----:B------:R-:W-:-:S04]  /*9450*/  VIADD R0, R0, 0x28 ;  /* 0x0000002800007836 */ /* 0x000fc80000000000 */
[C---:B------:R-:W-:Y:S02]  /*9460*/  IMAD R6, R13.reuse, 0x8, R0 ;  /* 0x000000080d067824 */ /* 0x040fe400078e0200 */
[----:B------:R-:W-:Y:S02]  /*9470*/  VIADD R13, R13, 0x1 ;  /* 0x000000010d0d7836 */ /* 0x000fe40000000000 */
[----:B------:R-:W0:Y:S03]  /*9480*/  SYNCS.PHASECHK.TRANS64.TRYWAIT P0, [R6+URZ], R3 ;  /* 0x00000003060075a7 */ /* 0x000e26000800017f */
[----:B------:R-:W-:-:S04]  /*9490*/  ISETP.NE.AND P1, PT, R13, 0x5, PT ;  /* 0x000000050d00780c */ /* 0x000fc80003f25270 */
[----:B------:R-:W-:Y:S02]  /*94a0*/  SEL R2, RZ, 0x1, P1 ;  /* 0x00000001ff027807 */ /* 0x000fe40000800000 */
[----:B------:R-:W-:Y:S02]  /*94b0*/  SEL R13, R13, RZ, P1 ;  /* 0x000000ff0d0d7207 */ /* 0x000fe40000800000 */
[----:B------:R-:W-:-:S03]  /*94c0*/  LOP3.LUT R8, R5, R2, RZ, 0x3c, !PT ;  /* 0x0000000205087212 */ /* 0x000fc600078e3cff */
[----:B------:R-:W-:Y:S01]  /*94d0*/  IMAD R7, R13, 0x8, R0 ;  /* 0x000000080d077824 */ /* 0x000fe200078e0200 */
[----:B------:R-:W-:Y:S01]  /*94e0*/  SHF.L.U32 R4, R8, 0x1f, RZ ;  /* 0x0000001f08047819 */ /* 0x000fe200000006ff */
[----:B0-----:R-:W-:Y:S06]  /*94f0*/  @!P0 BRA `(.L_x_186) ;  /* 0x00000004000c8947 */ /* 0x001fec0003800000 */
.L_x_198:
[----:B------:R-:W1:Y:S01]  /*9500*/  SYNCS.PHASECHK.TRANS64.TRYWAIT P0, [R7+URZ], R4 ;  /* 0x00000004070075a7 */ /* 0x000e62000800017f */
[----:B------:R-:W-:-:S05]  /*9510*/  VIADD R2, R13, 0x1 ;  /* 0x000000010d027836 */ /* 0x000fca0000000000 */
[----:B------:R-:W-:-:S04]  /*9520*/  ISETP.NE.AND P1, PT, R2, 0x5, PT ;  /* 0x000000050200780c */ /* 0x000fc80003f25270 */
[----:B0-----:R-:W-:Y:S02]  /*9530*/  SEL R3, RZ, 0x1, P1 ;  /* 0x00000001ff037807 */ /* 0x001fe40000800000 */
[----:B------:R-:W-:Y:S02]  /*9540*/  SEL R9, R2, RZ, P1 ;  /* 0x000000ff02097207 */ /* 0x000fe40000800000 */
[----:B------:R-:W-:-:S03]  /*9550*/  LOP3.LUT R8, R8, R3, RZ, 0x3c, !PT ;  /* 0x0000000308087212 */ /* 0x000fc600078e3cff */
[----:B------:R-:W-:Y:S01]  /*9560*/  IMAD R10, R9, 0x8, R0 ;  /* 0x00000008090a7824 */ /* 0x000fe200078e0200 */
[----:B------:R-:W-:Y:S01]  /*9570*/  SHF.L.U32 R5, R8, 0x1f, RZ ;  /* 0x0000001f08057819 */ /* 0x000fe200000006ff */
[----:B-1----:R-:W-:Y:S06]  /*9580*/  @!P0 BRA `(.L_x_187) ;  /* 0x0000000000fc8947 */ /* 0x002fec0003800000 */
.L_x_199:
[----:B------:R-:W1:Y:S01]  /*9590*/  SYNCS.PHASECHK.TRANS64.TRYWAIT P0, [R10+URZ], R5 ;  /* 0x000000050a0075a7 */ /* 0x000e62000800017f */
[----:B------:R-:W-:-:S05]  /*95a0*/  VIADD R2, R9, 0x1 ;  /* 0x0000000109027836 */ /* 0x000fca0000000000 */
[----:B------:R-:W-:-:S04]  /*95b0*/  ISETP.NE.AND P1, PT, R2, 0x5, PT ;  /* 0x000000050200780c */ /* 0x000fc80003f25270 */
[----:B------:R-:W-:Y:S02]  /*95c0*/  SEL R3, RZ, 0x1, P1 ;  /* 0x00000001ff037807 */ /* 0x000fe40000800000 */
[----:B0-----:R-:W-:Y:S02]  /*95d0*/  SEL R7, R2, RZ, P1 ;  /* 0x000000ff02077207 */ /* 0x001fe40000800000 */
[----:B------:R-:W-:-:S03]  /*95e0*/  LOP3.LUT R9, R8, R3, RZ, 0x3c, !PT ;  /* 0x0000000308097212 */ /* 0x000fc600078e3cff */
[----:B------:R-:W-:Y:S01]  /*95f0*/  IMAD R11, R7, 0x8, R0 ;  /* 0x00000008070b7824 */ /* 0x000fe200078e0200 */
[----:B------:R-:W-:Y:S01]  /*9600*/  SHF.L.U32 R6, R9, 0x1f, RZ ;  /* 0x0000001f09067819 */ /* 0x000fe200000006ff */
[----:B-1----:R-:W-:Y:S06]  /*9610*/  @!P0 BRA `(.L_x_188) ;  /* 0x0000000000ec8947 */ /* 0x002fec0003800000 */
.L_x_200:
[----:B------:R-:W1:Y:S01]  /*9620*/  SYNCS.PHASECHK.TRANS64.TRYWAIT P0, [R11+URZ], R6 ;  /* 0x000000060b0075a7 */ /* 0x000e62000800017f */
[----:B------:R-:W-:-:S05]  /*9630*/  VIADD R2, R7, 0x1 ;  /* 0x0000000107027836 */ /* 0x000fca0000000000 */
[----:B------:R-:W-:-:S04]  /*9640*/  ISETP.NE.AND P1, PT, R2, 0x5, PT ;  /* 0x000000050200780c */ /* 0x000fc80003f25270 */
[----:B------:R-:W-:Y:S02]  /*9650*/  SEL R4, RZ, 0x1, P1 ;  /* 0x00000001ff047807 */ /* 0x000fe40000800000 */
[----:B------:R-:W-:Y:S02]  /*9660*/  SEL R3, R2, RZ, P1 ;  /* 0x000000ff02037207 */ /* 0x000fe40000800000 */
[----:B------:R-:W-:Y:S01]  /*9670*/  LOP3.LUT R4, R9, R4, RZ, 0x3c, !PT ;  /* 0x0000000409047212 */ /* 0x000fe200078e3cff */
[----:B-1----:R-:W-:Y:S06]  /*9680*/  @!P0 BRA `(.L_x_189) ;  /* 0x0000000000e48947 */ /* 0x002fec0003800000 */
.L_x_201:
[----:B------:R-:W-:Y:S01]  /*9690*/  IMAD R3, R3, 0x8, R0 ;  /* 0x0000000803037824 */ /* 0x000fe200078e0200 */
[----:B------:R-:W-:-:S07]  /*96a0*/  SHF.L.U32 R0, R4, 0x1f, RZ ;  /* 0x0000001f04007819 */ /* 0x000fce00000006ff */
.L_x_190:
[----:B--2---:R2:W3:Y:S02]  /*96b0*/  SYNCS.PHASECHK.TRANS64.TRYWAIT P0, [R3+URZ], R0 ;  /* 0x00000000030075a7 */ /* 0x0044e4000800017f */
[----:B---3--:R-:W-:Y:S05]  /*96c0*/  @!P0 NANOSLEEP.SYNCS 0x989680 ;  /* 0x009896800000895d */ /* 0x008fea0003900000 */
[----:B------:R-:W3:Y:S02]  /*96d0*/  @!P0 SYNCS.PHASECHK.TRANS64 P0, [R3+URZ], R0 ;  /* 0x00000000030085a7 */ /* 0x000ee4000800007f */
[----:B---3--:R-:W-:Y:S05]  /*96e0*/  @!P0 BRA `(.L_x_190) ;  /* 0xfffffffc00f08947 */ /* 0x008fea000383ffff */
.L_x_184:
[----:B------:R-:W-:Y:S05]  /*96f0*/  BSYNC B0 ;  /* 0x0000000000007941 */ /* 0x000fea0003800000 */
.L_x_183:
[----:B------:R-:W-:Y:S05]  /*9700*/  EXIT ;  /* 0x000000000000794d */ /* 0x000fea0003800000 */
.L_x_17:
[----:B-1----:R-:W-:-:S04]  /*9710*/  IMAD.U32 R11, RZ, RZ, UR6 ;  /* 0x00000006ff0b7e24 */ /* 0x002fc8000f8e00ff */
[----:B------:R1:W4:Y:S03]  /*9720*/  SYNCS.PHASECHK.TRANS64.TRYWAIT P0, [R11+URZ], R10 ;  /* 0x0000000a0b0075a7 */ /* 0x000326000800017f */
[----:B----4-:R-:W-:Y:S05]  /*9730*/  @!P0 NANOSLEEP.SYNCS 0x989680 ;  /* 0x009896800000895d */ /* 0x010fea0003900000 */
[----:B------:R-:W4:Y:S02]  /*9740*/  @!P0 SYNCS.PHASECHK.TRANS64 P0, [R11+URZ], R10 ;  /* 0x0000000a0b0085a7 */ /* 0x000f24000800007f */
[----:B----4-:R-:W-:Y:S05]  /*9750*/  @!P0 BRA `(.L_x_17) ;  /* 0xfffffffc00ec8947 */ /* 0x010fea000383ffff */
[----:B------:R-:W-:Y:S05]  /*9760*/  BRA `(.L_x_16) ;  /* 0xffffff7c00807947 */ /* 0x000fea000383ffff */
.L_x_23:
[----:B-1----:R-:W-:-:S04]  /*9770*/  IMAD.U32 R12, RZ, RZ, UR14 ;  /* 0x0000000eff0c7e24 */ /* 0x002fc8000f8e00ff */
[----:B------:R1:W4:Y:S03]  /*9780*/  SYNCS.PHASECHK.TRANS64.TRYWAIT P0, [R12+URZ], R11 ;  /* 0x0000000b0c0075a7 */ /* 0x000326000800017f */
[----:B----4-:R-:W-:Y:S05]  /*9790*/  @!P0 NANOSLEEP.SYNCS 0x989680 ;  /* 0x009896800000895d */ /* 0x010fea0003900000 */
[----:B------:R-:W4:Y:S02]  /*97a0*/  @!P0 SYNCS.PHASECHK.TRANS64 P0, [R12+URZ], R11 ;  /* 0x0000000b0c0085a7 */ /* 0x000f24000800007f */
[----:B----4-:R-:W-:Y:S05]  /*97b0*/  @!P0 BRA `(.L_x_23) ;  /* 0xfffffffc00ec8947 */ /* 0x010fea000383ffff */
[----:B------:R-:W-:Y:S05]  /*97c0*/  BRA `(.L_x_22) ;  /* 0xffffff8800347947 */ /* 0x000fea000383ffff */
.L_x_170:
[----:B------:R-:W-:Y:S01]  /*97d0*/  BSSY B1, `(.L_x_191) ;  /* 0x0000006000017945 */ /* 0x000fe20003800000 */
[----:B------:R-:W-:-:S07]  /*97e0*/  IMAD.MOV.U32 R7, RZ, RZ, -0x1 ;  /* 0xffffffffff077424 */ /* 0x000fce00078e00ff */
[----:B------:R-:W-:Y:S05]  /*97f0*/  WARPSYNC.COLLECTIVE R7, `(.L_x_192) ;  /* 0x00000000070c7348 */ /* 0x000fea0003c00000 */
[----:B------:R-:W-:Y:S02]  /*9800*/  ELECT P1, UR62, PT ;  /* 0x00000000003e782f */ /* 0x000fe40003820000 */
[----:B------:R-:W-:Y:S01]  /*9810*/  MOV R7, UR62 ;  /* 0x0000003e00077c02 */ /* 0x000fe20008000f00 */
[----:B------:R-:W-:Y:S10]  /*9820*/  ENDCOLLECTIVE ;  /* 0x000000000000791b */ /* 0x000ff40003800000 */
.L_x_192:
[----:B------:R-:W-:Y:S05]  /*9830*/  BSYNC B1 ;  /* 0x0000000000017941 */ /* 0x000fea0003800000 */
.L_x_191:
[----:B------:R-:W-:Y:S05]  /*9840*/  BRA `(.L_x_193) ;  /* 0xfffffff000207947 */ /* 0x000fea000383ffff */
.L_x_173:
[----:B-1----:R1:W2:Y:S02]  /*9850*/  SYNCS.PHASECHK.TRANS64.TRYWAIT P1, [R19+URZ+0x28], R10 ;  /* 0x0000280a130075a7 */ /* 0x0022a4000802017f */
[----:B--2---:R-:W-:Y:S05]  /*9860*/  @!P1 NANOSLEEP.SYNCS 0x989680 ;  /* 0x009896800000995d */ /* 0x004fea0003900000 */
[----:B------:R-:W2:Y:S02]  /*9870*/  @!P1 SYNCS.PHASECHK.TRANS64 P1, [R19+URZ+0x28], R10 ;  /* 0x0000280a130095a7 */ /* 0x000ea4000802007f */
[----:B--2---:R-:W-:Y:S05]  /*9880*/  @!P1 BRA `(.L_x_173) ;  /* 0xfffffffc00f09947 */ /* 0x004fea000383ffff */
[----:B------:R-:W-:Y:S05]  /*9890*/  BRA `(.L_x_194) ;  /* 0xfffffff000547947 */ /* 0x000fea000383ffff */
.L_x_182:
[----:B------:R-:W-:Y:S01]  /*98a0*/  BSSY B0, `(.L_x_195) ;  /* 0x0000006000007945 */ /* 0x000fe20003800000 */
[----:B------:R-:W-:-:S07]  /*98b0*/  IMAD.MOV.U32 R7, RZ, RZ, -0x1 ;  /* 0xffffffffff077424 */ /* 0x000fce00078e00ff */
[----:B------:R-:W-:Y:S05]  /*98c0*/  WARPSYNC.COLLECTIVE R7, `(.L_x_196) ;  /* 0x00000000070c7348 */ /* 0x000fea0003c00000 */
[----:B------:R-:W-:Y:S02]  /*98d0*/  ELECT P1, UR62, PT ;  /* 0x00000000003e782f */ /* 0x000fe40003820000 */
[----:B------:R-:W-:Y:S01]  /*98e0*/  MOV R7, UR62 ;  /* 0x0000003e00077c02 */ /* 0x000fe20008000f00 */
[----:B------:R-:W-:Y:S10]  /*98f0*/  ENDCOLLECTIVE ;  /* 0x000000000000791b */ /* 0x000ff40003800000 */
.L_x_196:
[----:B------:R-:W-:Y:S05]  /*9900*/  BSYNC B0 ;  /* 0x0000000000007941 */ /* 0x000fea0003800000 */
.L_x_195:
[----:B------:R-:W-:Y:S01]  /*9910*/  PLOP3.LUT P0, PT, P1, PT, PT, 0x80, 0x0 ;  /* 0x000000000000781c */ /* 0x000fe20000f0f070 */
[----:B------:R-:W-:-:S12]  /*9920*/  BRA `(.L_x_197) ;  /* 0xfffffff800a07947 */ /* 0x000fd8000383ffff */
.L_x_186:
[----:B0-----:R0:W1:Y:S02]  /*9930*/  SYNCS.PHASECHK.TRANS64.TRYWAIT P0, [R6+URZ], R3 ;  /* 0x00000003060075a7 */ /* 0x001064000800017f */
[----:B-1----:R-:W-:Y:S05]  /*9940*/  @!P0 NANOSLEEP.SYNCS 0x989680 ;  /* 0x009896800000895d */ /* 0x002fea0003900000 */
[----:B------:R-:W1:Y:S02]  /*9950*/  @!P0 SYNCS.PHASECHK.TRANS64 P0, [R6+URZ], R3 ;  /* 0x00000003060085a7 */ /* 0x000e64000800007f */
[----:B-1----:R-:W-:Y:S05]  /*9960*/  @!P0 BRA `(.L_x_186) ;  /* 0xfffffffc00f08947 */ /* 0x002fea000383ffff */
[----:B------:R-:W-:Y:S05]  /*9970*/  BRA `(.L_x_198) ;  /* 0xfffffff800e07947 */ /* 0x000fea000383ffff */
.L_x_187:
[----:B0-----:R0:W1:Y:S02]  /*9980*/  SYNCS.PHASECHK.TRANS64.TRYWAIT P0, [R7+URZ], R4 ;  /* 0x00000004070075a7 */ /* 0x001064000800017f */
[----:B-1----:R-:W-:Y:S05]  /*9990*/  @!P0 NANOSLEEP.SYNCS 0x989680 ;  /* 0x009896800000895d */ /* 0x002fea0003900000 */
[----:B------:R-:W1:Y:S02]  /*99a0*/  @!P0 SYNCS.PHASECHK.TRANS64 P0, [R7+URZ], R4 ;  /* 0x00000004070085a7 */ /* 0x000e64000800007f */
[----:B-1----:R-:W-:Y:S05]  /*99b0*/  @!P0 BRA `(.L_x_187) ;  /* 0xfffffffc00f08947 */ /* 0x002fea000383ffff */
[----:B------:R-:W-:Y:S05]  /*99c0*/  BRA `(.L_x_199) ;  /* 0xfffffff800f07947 */ /* 0x000fea000383ffff */
.L_x_188:
[----:B0-----:R0:W1:Y:S02]  /*99d0*/  SYNCS.PHASECHK.TRANS64.TRYWAIT P0, [R10+URZ], R5 ;  /* 0x000000050a0075a7 */ /* 0x001064000800017f */
[----:B-1----:R-:W-:Y:S05]  /*99e0*/  @!P0 NANOSLEEP.SYNCS 0x989680 ;  /* 0x009896800000895d */ /* 0x002fea0003900000 */
[----:B------:R-:W1:Y:S02]  /*99f0*/  @!P0 SYNCS.PHASECHK.TRANS64 P0, [R10+URZ], R5 ;  /* 0x000000050a0085a7 */ /* 0x000e64000800007f */
[----:B-1----:R-:W-:Y:S05]  /*9a00*/  @!P0 BRA `(.L_x_188) ;  /* 0xfffffffc00f08947 */ /* 0x002fea000383ffff */
[----:B------:R-:W-:Y:S05]  /*9a10*/  BRA `(.L_x_200) ;  /* 0xfffffffc00007947 */ /* 0x000fea000383ffff */
.L_x_189:
[----:B-1----:R1:W2:Y:S02]  /*9a20*/  SYNCS.PHASECHK.TRANS64.TRYWAIT P0, [R11+URZ], R6 ;  /* 0x000000060b0075a7 */ /* 0x0022a4000800017f */
[----:B--2---:R-:W-:Y:S05]  /*9a30*/  @!P0 NANOSLEEP.SYNCS 0x989680 ;  /* 0x009896800000895d */ /* 0x004fea0003900000 */
[----:B------:R-:W2:Y:S02]  /*9a40*/  @!P0 SYNCS.PHASECHK.TRANS64 P0, [R11+URZ], R6 ;  /* 0x000000060b0085a7 */ /* 0x000ea4000800007f */
[----:B--2---:R-:W-:Y:S05]  /*9a50*/  @!P0 BRA `(.L_x_189) ;  /* 0xfffffffc00f08947 */ /* 0x004fea000383ffff */
[----:B------:R-:W-:Y:S05]  /*9a60*/  BRA `(.L_x_201) ;  /* 0xfffffffc00087947 */ /* 0x000fea000383ffff */
.L_x_202:
[----:B------:R-:W-:-:S00]  /*9a70*/  BRA `(.L_x_202) ;  /* 0xfffffffc00fc7947 */ /* 0x000fc0000383ffff */
[----:B------:R-:W-:-:S00]  /*9a80*/  NOP ;  /* 0x0000000000007918 */ /* 0x000fc00000000000 */
[----:B------:R-:W-:-:S00]  /*9a90*/  NOP ;  /* 0x0000000000007918 */ /* 0x000fc00000000000 */
[----:B------:R-:W-:-:S00]  /*9aa0*/  NOP ;  /* 0x0000000000007918 */ /* 0x000fc00000000000 */
[----:B------:R-:W-:-:S00]  /*9ab0*/  NOP ;  /* 0x0000000000007918 */ /* 0x000fc00000000000 */
[----:B------:R-:W-:-:S00]  /*9ac0*/  NOP ;  /* 0x0000000000007918 */ /* 0x000fc00000000000 */
[----:B------:R-:W-:-:S00]  /*9ad0*/  NOP ;  /* 0x0000000000007918 */ /* 0x000fc00000000000 */
[----:B------:R-:W-:-:S00]  /*9ae0*/  NOP ;  /* 0x0000000000007918 */ /* 0x000fc00000000000 */
[----:B------:R-:W-:-:S00]  /*9af0*/  NOP ;  /* 0x0000000000007918 */ /* 0x000fc00000000000 */
.L_x_203:


//--------------------- .nv.shared._ZN7cutlass13device_kernelINS_4gemm6kernel13GemmUniversalIN4cute5tupleIJiiiiEEENS1_10collective13CollectiveMmaINS1_37MainloopSm90TmaGmmaWarpSpecializedFP8ILi5ENS5_IJNS4_1CILi1EEESB_SB_EEENS1_35KernelTmaWarpSpecializedCooperativeEEENS5_IJNSA_ILi256EEENSA_ILi64EEENSA_ILi128EEEEEENS_12float_e5m2_tENS5_IJlSB_lEEESJ_SK_NS4_8TiledMMAINS4_8MMA_AtomIJNS4_4SM904GMMA30MMA_64x64x32_F32E5M2E5M2_SS_TNILNSO_7ScaleInE1ELSQ_1EEEEEENS4_6LayoutINS5_IJNSA_ILi2EEESB_SB_EEENS5_IJSB_NSA_ILi0EEESW_EEEEENS5_IJNS4_10UnderscoreESZ_SZ_EEEEENS4_13SM90_TMA_LOADENS4_14ComposedLayoutINS4_7SwizzleILi3ELi4ELi3EEENS4_18smem_ptr_flag_bitsILi8EEENST_INS5_IJNSA_ILi8EEESH_EEENS5_IJSH_SB_EEEEEEEvNS4_8identityES12_S1C_vS1D_EENS_8epilogue10collective6detail29Sm90TmaWarpSpecializedAdapterINS1G_15DefaultEpilogueISJ_SK_SK_NS1F_6thread17LinearCombinationISJ_Li1EffLNS1K_9ScaleType4KindE0ELNS_15FloatRoundStyleE2ESJ_EENS1_15EpilogueDefaultEEEEEvvEEEEvNT_6ParamsE --------------------------
	.section	.nv.shared._ZN7cutlass13device_kernelINS_4gemm6kernel13GemmUniversalIN4cute5tupleIJiiiiEEENS1_10collective13CollectiveMmaINS1_37MainloopSm90TmaGmmaWarpSpecializedFP8ILi5ENS5_IJNS4_1CILi1EEESB_SB_EEENS1_35KernelTmaWarpSpecializedCooperativeEEENS5_IJNSA_ILi256EEENSA_ILi64EEENSA_ILi128EEEEEENS_12float_e5m2_tENS5_IJlSB_lEEESJ_SK_NS4_8TiledMMAINS4_8MMA_AtomIJNS4_4SM904GMMA30MMA_64x64x32_F32E5M2E5M2_SS_TNILNSO_7ScaleInE1ELSQ_1EEEEEENS4_6LayoutINS5_IJNSA_ILi2EEESB_SB_EEENS5_IJSB_NSA_ILi0EEESW_EEEEENS5_IJNS4_10UnderscoreESZ_SZ_EEEEENS4_13SM90_TMA_LOADENS4_14ComposedLayoutINS4_7SwizzleILi3ELi4ELi3EEENS4_18smem_ptr_flag_bitsILi8EEENST_INS5_IJNSA_ILi8EEESH_EEENS5_IJSH_SB_EEEEEEEvNS4_8identityES12_S1C_vS1D_EENS_8epilogue10collective6detail29Sm90TmaWarpSpecializedAdapterINS1G_15DefaultEpilogueISJ_SK_SK_NS1F_6thread17LinearCombinationISJ_Li1EffLNS1K_9ScaleType4KindE0ELNS_15FloatRoundStyleE2ESJ_EENS1_15EpilogueDefaultEEEEEvvEEEEvNT_6ParamsE,"aw",@nobits
	.sectionflags	@""
	.align	16
	.zero		1024


//--------------------- .nv.shared.reserved.0     --------------------------
	.section	.nv.shared.reserved.0,"aw",@nobits
	.weak		__nv_reservedSMEM_offset_0_alias
	.size		__nv_reservedSMEM_offset_0_alias, 0, 0
	.other		__nv_reservedSMEM_offset_0_alias,@"STO_CUDA_RESERVED_SHARED STV_DEFAULT"
__nv_reservedSMEM_offset_0_alias:
	.zero		0


//--------------------- .nv.global                --------------------------
	.section	.nv.global,"aw",@nobits
.nv.global:
	.type		_ZN40_INTERNAL_c57c19a3_4_k_cu_d6905665_229094cute1_E,@object
	.size		_ZN40_INTERNAL_c57c19a3_4_k_cu_d6905665_229094cute1_E,(_ZN40_INTERNAL_c57c19a3_4_k_cu_d6905665_229094cuda3std3__45__cpo6cbeginE - _ZN40_INTERNAL_c57c19a3_4_k_cu_d6905665_229094cute1_E)
_ZN40_INTERNAL_c57c19a3_4_k_cu_d6905665_229094cute1_E:
	.zero		1
	.type		_ZN40_INTERNAL_c57c19a3_4_k_cu_d6905665_229094cuda3std3__45__cpo6cbeginE,@object
	.size		_ZN40_INTERNAL_c57c19a3_4_k_cu_d6905665_229094cuda3std3__45__cpo6cbeginE,(_ZN40_INTERNAL_c57c19a3_4_k_cu_d6905665_229094cuda3std3__48in_placeE - _ZN40_INTERNAL_c57c19a3_4_k_cu_d6905665_229094cuda3std3__45__cpo6cbeginE)
_ZN40_INTERNAL_c57c19a3_4_k_cu_d6905665_229094cuda3std3__45__cpo6cbeginE:
	.zero		1
	.type		_ZN40_INTERNAL_c57c19a3_4_k_cu_d6905665_229094cuda3std3__48in_placeE,@object
	.size		_ZN40_INTERNAL_c57c19a3_4_k_cu_d6905665_229094cuda3std3__48in_placeE,(_ZN40_INTERNAL_c57c19a3_4_k_cu_d6905665_229094cuda3std6ranges3__45__cpo9iter_moveE - _ZN40_INTERNAL_c57c19a3_4_k_cu_d6905665_229094cuda3std3__48in_placeE)
_ZN40_INTERNAL_c57c19a3_4_k_cu_d6905665_229094cuda3std3__48in_placeE:
	.zero		1
	.type		_ZN40_INTERNAL_c57c19a3_4_k_cu_d6905665_229094cuda3std6ranges3__45__cpo9iter_moveE,@object
	.size		_ZN40_INTERNAL_c57c19a3_4_k_cu_d6905665_229094cuda3std6ranges3__45__cpo9iter_moveE,(_ZN40_INTERNAL_c57c19a3_4_k_cu_d6905665_229094cuda3std3__45__cpo5beginE - _ZN40_INTERNAL_c57c19a3_4_k_cu_d6905665_229094cuda3std6ranges3__45__cpo9iter_moveE)
_ZN40_INTERNAL_c57c19a3_4_k_cu_d6905665_229094cuda3std6ranges3__45__cpo9iter_moveE:
	.zero		1
	.type		_ZN40_INTERNAL_c57c19a3_4_k_cu_d6905665_229094cuda3std3__45__cpo5beginE,@object
	.size		_ZN40_INTERNAL_c57c19a3_4_k_cu_d6905665_229094cuda3std3__45__cpo5beginE,(_ZN40_INTERNAL_c57c19a3_4_k_cu_d6905665_229094cuda3std3__442_GLOBAL__N__c57c19a3_4_k_cu_d6905665_229096ignoreE - _ZN40_INTERNAL_c57c19a3_4_k_cu_d6905665_229094cuda3std3__45__cpo5beginE)
_ZN40_INTERNAL_c57c19a3_4_k_cu_d6905665_229094cuda3std3__45__cpo5beginE:
	.zero		1
	.type		_ZN40_INTERNAL_c57c19a3_4_k_cu_d6905665_229094cuda3std3__442_GLOBAL__N__c57c19a3_4_k_cu_d6905665_229096ignoreE,@object
	.size		_ZN40_INTERNAL_c57c19a3_4_k_cu_d6905665_229094cuda3std3__442_GLOBAL__N__c57c19a3_4_k_cu_d6905665_229096ignoreE,(_ZN40_INTERNAL_c57c19a3_4_k_cu_d6905665_229094cute7productE - _ZN40_INTERNAL_c57c19a3_4_k_cu_d6905665_229094cuda3std3__442_GLOBAL__N__c57c19a3_4_k_cu_d6905665_229096ignoreE)
_ZN40_INTERNAL_c57c19a3_4_k_cu_d6905665_229094cuda3std3__442_GLOBAL__N__c57c19a3_4_k_cu_d6905665_229096ignoreE:
	.zero		1
	.type		_ZN40_INTERNAL_c57c19a3_4_k_cu_d6905665_229094cute7productE,@object
	.size		_ZN40_INTERNAL_c57c19a3_4_k_cu_d6905665_229094cute7productE,(_ZN40_INTERNAL_c57c19a3_4_k_cu_d6905665_229094cuda3std3__45__cpo3endE - _ZN40_INTERNAL_c57c19a3_4_k_cu_d6905665_229094cute7productE)
_ZN40_INTERNAL_c57c19a3_4_k_cu_d6905665_229094cute7productE:
	.zero		1
	.type		_ZN40_INTERNAL_c57c19a3_4_k_cu_d6905665_229094cuda3std3__45__cpo3endE,@object
	.size		_ZN40_INTERNAL_c57c19a3_4_k_cu_d6905665_229094cuda3std3__45__cpo3endE,(_ZN40_INTERNAL_c57c19a3_4_k_cu_d6905665_229094cuda3std3__419piecewise_constructE - _ZN40_INTERNAL_c57c19a3_4_k_cu_d6905665_229094cuda3std3__45__cpo3endE)
_ZN40_INTERNAL_c57c19a3_4_k_cu_d6905665_229094cuda3std3__45__cpo3endE:
	.zero		1
	.type		_ZN40_INTERNAL_c57c19a3_4_k_cu_d6905665_229094cuda3std3__419piecewise_constructE,@object
	.size		_ZN40_INTERNAL_c57c19a3_4_k_cu_d6905665_229094cuda3std3__419piecewise_constructE,(_ZN40_INTERNAL_c57c19a3_4_k_cu_d6905665_229094cuda3std3__45__cpo4cendE - _ZN40_INTERNAL_c57c19a3_4_k_cu_d6905665_229094cuda3std3__419piecewise_constructE)
_ZN40_INTERNAL_c57c19a3_4_k_cu_d6905665_229094cuda3std3__419piecewise_constructE:
	.zero		1
	.type		_ZN40_INTERNAL_c57c19a3_4_k_cu_d6905665_229094cuda3std3__45__cpo4cendE,@object
	.size		_ZN40_INTERNAL_c57c19a3_4_k_cu_d6905665_229094cuda3std3__45__cpo4cendE,(_ZN40_INTERNAL_c57c19a3_4_k_cu_d6905665_229094cuda3std6ranges3__45__cpo4swapE - _ZN40_INTERNAL_c57c19a3_4_k_cu_d6905665_229094cuda3std3__45__cpo4cendE)
_ZN40_INTERNAL_c57c19a3_4_k_cu_d6905665_229094cuda3std3__45__cpo4cendE:
	.zero		1
	.type		_ZN40_INTERNAL_c57c19a3_4_k_cu_d6905665_229094cuda3std6ranges3__45__cpo4swapE,@object
	.size		_ZN40_INTERNAL_c57c19a3_4_k_cu_d6905665_229094cuda3std6ranges3__45__cpo4swapE,(.L_7 - _ZN40_INTERNAL_c57c19a3_4_k_cu_d6905665_229094cuda3std6ranges3__45__cpo4swapE)
_ZN40_INTERNAL_c57c19a3_4_k_cu_d6905665_229094cuda3std6ranges3__45__cpo4swapE:
	.zero		1
.L_7:


//--------------------- .nv.constant0._ZN7cutlass13device_kernelINS_4gemm6kernel13GemmUniversalIN4cute5tupleIJiiiiEEENS1_10collective13CollectiveMmaINS1_37MainloopSm90TmaGmmaWarpSpecializedFP8ILi5ENS5_IJNS4_1CILi1EEESB_SB_EEENS1_35KernelTmaWarpSpecializedCooperativeEEENS5_IJNSA_ILi256EEENSA_ILi64EEENSA_ILi128EEEEEENS_12float_e5m2_tENS5_IJlSB_lEEESJ_SK_NS4_8TiledMMAINS4_8MMA_AtomIJNS4_4SM904GMMA30MMA_64x64x32_F32E5M2E5M2_SS_TNILNSO_7ScaleInE1ELSQ_1EEEEEENS4_6LayoutINS5_IJNSA_ILi2EEESB_SB_EEENS5_IJSB_NSA_ILi0EEESW_EEEEENS5_IJNS4_10UnderscoreESZ_SZ_EEEEENS4_13SM90_TMA_LOADENS4_14ComposedLayoutINS4_7SwizzleILi3ELi4ELi3EEENS4_18smem_ptr_flag_bitsILi8EEENST_INS5_IJNSA_ILi8EEESH_EEENS5_IJSH_SB_EEEEEEEvNS4_8identityES12_S1C_vS1D_EENS_8epilogue10collective6detail29Sm90TmaWarpSpecializedAdapterINS1G_15DefaultEpilogueISJ_SK_SK_NS1F_6thread17LinearCombinationISJ_Li1EffLNS1K_9ScaleType4KindE0ELNS_15FloatRoundStyleE2ESJ_EENS1_15EpilogueDefaultEEEEEvvEEEEvNT_6ParamsE --------------------------
	.section	.nv.constant0._ZN7cutlass13device_kernelINS_4gemm6kernel13GemmUniversalIN4cute5tupleIJiiiiEEENS1_10collective13CollectiveMmaINS1_37MainloopSm90TmaGmmaWarpSpecializedFP8ILi5ENS5_IJNS4_1CILi1EEESB_SB_EEENS1_35KernelTmaWarpSpecializedCooperativeEEENS5_IJNSA_ILi256EEENSA_ILi64EEENSA_ILi128EEEEEENS_12float_e5m2_tENS5_IJlSB_lEEESJ_SK_NS4_8TiledMMAINS4_8MMA_AtomIJNS4_4SM904GMMA30MMA_64x64x32_F32E5M2E5M2_SS_TNILNSO_7ScaleInE1ELSQ_1EEEEEENS4_6LayoutINS5_IJNSA_ILi2EEESB_SB_EEENS5_IJSB_NSA_ILi0EEESW_EEEEENS5_IJNS4_10UnderscoreESZ_SZ_EEEEENS4_13SM90_TMA_LOADENS4_14ComposedLayoutINS4_7SwizzleILi3ELi4ELi3EEENS4_18smem_ptr_flag_bitsILi8EEENST_INS5_IJNSA_ILi8EEESH_EEENS5_IJSH_SB_EEEEEEEvNS4_8identityES12_S1C_vS1D_EENS_8epilogue10collective6detail29Sm90TmaWarpSpecializedAdapterINS1G_15DefaultEpilogueISJ_SK_SK_NS1F_6thread17LinearCombinationISJ_Li1EffLNS1K_9ScaleType4KindE0ELNS_15FloatRoundStyleE2ESJ_EENS1_15EpilogueDefaultEEEEEvvEEEEvNT_6ParamsE,"a",@progbits
	.sectionflags	@""
	.align	4
.nv.constant0._ZN7cutlass13device_kernelINS_4gemm6kernel13GemmUniversalIN4cute5tupleIJiiiiEEENS1_10collective13CollectiveMmaINS1_37MainloopSm90TmaGmmaWarpSpecializedFP8ILi5ENS5_IJNS4_1CILi1EEESB_SB_EEENS1_35KernelTmaWarpSpecializedCooperativeEEENS5_IJNSA_ILi256EEENSA_ILi64EEENSA_ILi128EEEEEENS_12float_e5m2_tENS5_IJlSB_lEEESJ_SK_NS4_8TiledMMAINS4_8MMA_AtomIJNS4_4SM904GMMA30MMA_64x64x32_F32E5M2E5M2_SS_TNILNSO_7ScaleInE1ELSQ_1EEEEEENS4_6LayoutINS5_IJNSA_ILi2EEESB_SB_EEENS5_IJSB_NSA_ILi0EEESW_EEEEENS5_IJNS4_10UnderscoreESZ_SZ_EEEEENS4_13SM90_TMA_LOADENS4_14ComposedLayoutINS4_7SwizzleILi3ELi4ELi3EEENS4_18smem_ptr_flag_bitsILi8EEENST_INS5_IJNSA_ILi8EEESH_EEENS5_IJSH_SB_EEEEEEEvNS4_8identityES12_S1C_vS1D_EENS_8epilogue10collective6detail29Sm90TmaWarpSpecializedAdapterINS1G_15DefaultEpilogueISJ_SK_SK_NS1F_6thread17LinearCombinationISJ_Li1EffLNS1K_9ScaleType4KindE0ELNS_15FloatRoundStyleE2ESJ_EENS1_15EpilogueDefaultEEEEEvvEEEEvNT_6ParamsE:
	.zero		1664


//--------------------- SYMBOLS --------------------------

	.type		.nv.reservedSmem.offset0,@object
	.size		.nv.reservedSmem.offset0,0x4
